	.target	sm_100a

	.elftype	@"ET_EXEC"


//--------------------- .note.nv.tkinfo           --------------------------
	.section	.note.nv.tkinfo,"",@"SHT_NOTE"
	.sectionflags	@"SHF_NOTE_NV_TKINFO"
	.tkinfo
        /*0018*/ 	.word	0x00000002
        /*0030*/ 	.string	""
        /*0030*/ 	.string	"ptxas"
        /*0030*/ 	.string	"Cuda compilation tools, release 13.0, V13.0.88"
        /*0030*/ 	.string	"Build cuda_13.0.r13.0/compiler.36424714_0"
        /*0030*/ 	.string	"-arch sm_100a -m 64 "



//--------------------- .note.nv.cuinfo           --------------------------
	.section	.note.nv.cuinfo,"",@"SHT_NOTE"
	.sectionflags	@"SHF_NOTE_NV_CUINFO"
        /*0018*/ 	.short	0x0002
        /*001a*/ 	.short	0x0064
        /*001c*/ 	.short	0x0082
	.zero		2


//--------------------- .nv.info                  --------------------------
	.section	.nv.info,"",@"SHT_CUDA_INFO"
	.align	4


	//----- nvinfo : EIATTR_REGCOUNT
	.align		4
        /*0000*/ 	.byte	0x04, 0x2f
        /*0002*/ 	.short	(.L_19 - .L_18)
	.align		4
.L_18:
        /*0004*/ 	.word	index@(_ZN7cutlass13device_kernelINS_4gemm6kernel13GemmUniversalIN4cute5tupleIJiiiiEEENS1_10collective13CollectiveMmaINS1_35MainloopSm100TmaUmmaWarpSpecializedILi5ELi2ELi4ENS5_IJNS4_1CILi2EEENSA_ILi1EEESC_EEEEENS5_IJNSA_ILi128EEENSA_ILi192EEESF_EEENS_6half_tENS5_IJlSC_lEEESI_SJ_NS4_8TiledMMAINS4_8MMA_AtomIJNS4_26SM100_MMA_F16BF16_2x1SM_SSISI_SI_fLi128ELi192ELNS4_4UMMA5MajorE0ELSO_0ELNSN_7ScaleInE0ELSP_0EEEEEENS4_6LayoutINS5_IJSC_SC_SC_EEENS5_IJNSA_ILi0EEESU_SU_EEEEENS5_IJNS4_10UnderscoreESX_SX_EEEEENS4_18SM100_TMA_2SM_LOADENS4_14ComposedLayoutINS4_7SwizzleILi3ELi4ELi3EEENS4_18smem_ptr_flag_bitsILi16EEENSS_INS5_IJNSA_ILi8EEENSA_ILi64EEEEEENS5_IJS17_SC_EEEEEEEvNS4_8identityES10_S1B_vS1C_EENS_8epilogue10collective18CollectiveEpilogueINS1E_23Sm100TmaWarpSpecializedILi3ELi2ELi32ELb1ELb0EEEJNS5_IJS17_SG_SF_EEENS5_IJNSS_IS17_SC_EENSS_INS5_IJNSA_ILi32EEESB_EEENS5_IJSC_NSA_ILi96EEEEEEEEEEESI_SJ_SI_SJ_NS1E_6fusion15FusionCallbacksIS1I_NS1R_17LinearCombinationISI_fSI_fLNS_15FloatRoundStyleE2EEES1J_S1Q_JEEENS4_5SM1004TMEM4LOAD26SM100_TMEM_LOAD_32dp32b32xENS4_13SM90_TMA_LOADENS11_INS12_ILi2ELi4ELi3EEES15_NSS_INS5_IJS16_S1L_EEENS5_IJS1L_SC_EEEEEEENS4_39AutoVectorizingCopyWithAssumedAlignmentILi128EEENS4_14SM90_TMA_STOREES26_S28_S28_EEEvvEEEEvNT_6ParamsE)
        /*0008*/ 	.word	0x00000073


	//----- nvinfo : EIATTR_FRAME_SIZE
	.align		4
.L_19:
        /*000c*/ 	.byte	0x04, 0x11
        /*000e*/ 	.short	(.L_21 - .L_20)
	.align		4
.L_20:
        /*0010*/ 	.word	index@($__internal_2_$__cuda_sm10x_tcgen05_guardrail_trap_unallocated_columns_being_dealloced)
        /*0014*/ 	.word	0x00000000


	//----- nvinfo : EIATTR_FRAME_SIZE
	.align		4
.L_21:
        /*0018*/ 	.byte	0x04, 0x11
        /*001a*/ 	.short	(.L_23 - .L_22)
	.align		4
.L_22:
        /*001c*/ 	.word	index@($__internal_1_$__cuda_sm10x_tcgen05_guardrail_trap_phase_invalid_during_alloc)
        /*0020*/ 	.word	0x00000000


	//----- nvinfo : EIATTR_FRAME_SIZE
	.align		4
.L_23:
        /*0024*/ 	.byte	0x04, 0x11
        /*0026*/ 	.short	(.L_25 - .L_24)
	.align		4
.L_24:
        /*0028*/ 	.word	index@($__internal_0_$__cuda_sm10x_tcgen05_guardrail_trap_col_being_dealloced_not_returned_by_alloc)
        /*002c*/ 	.word	0x00000000


	//----- nvinfo : EIATTR_FRAME_SIZE
	.align		4
.L_25:
        /*0030*/ 	.byte	0x04, 0x11
        /*0032*/ 	.short	(.L_27 - .L_26)
	.align		4
.L_26:
        /*0034*/ 	.word	index@(_ZN7cutlass13device_kernelINS_4gemm6kernel13GemmUniversalIN4cute5tupleIJiiiiEEENS1_10collective13CollectiveMmaINS1_35MainloopSm100TmaUmmaWarpSpecializedILi5ELi2ELi4ENS5_IJNS4_1CILi2EEENSA_ILi1EEESC_EEEEENS5_IJNSA_ILi128EEENSA_ILi192EEESF_EEENS_6half_tENS5_IJlSC_lEEESI_SJ_NS4_8TiledMMAINS4_8MMA_AtomIJNS4_26SM100_MMA_F16BF16_2x1SM_SSISI_SI_fLi128ELi192ELNS4_4UMMA5MajorE0ELSO_0ELNSN_7ScaleInE0ELSP_0EEEEEENS4_6LayoutINS5_IJSC_SC_SC_EEENS5_IJNSA_ILi0EEESU_SU_EEEEENS5_IJNS4_10UnderscoreESX_SX_EEEEENS4_18SM100_TMA_2SM_LOADENS4_14ComposedLayoutINS4_7SwizzleILi3ELi4ELi3EEENS4_18smem_ptr_flag_bitsILi16EEENSS_INS5_IJNSA_ILi8EEENSA_ILi64EEEEEENS5_IJS17_SC_EEEEEEEvNS4_8identityES10_S1B_vS1C_EENS_8epilogue10collective18CollectiveEpilogueINS1E_23Sm100TmaWarpSpecializedILi3ELi2ELi32ELb1ELb0EEEJNS5_IJS17_SG_SF_EEENS5_IJNSS_IS17_SC_EENSS_INS5_IJNSA_ILi32EEESB_EEENS5_IJSC_NSA_ILi96EEEEEEEEEEESI_SJ_SI_SJ_NS1E_6fusion15FusionCallbacksIS1I_NS1R_17LinearCombinationISI_fSI_fLNS_15FloatRoundStyleE2EEES1J_S1Q_JEEENS4_5SM1004TMEM4LOAD26SM100_TMEM_LOAD_32dp32b32xENS4_13SM90_TMA_LOADENS11_INS12_ILi2ELi4ELi3EEES15_NSS_INS5_IJS16_S1L_EEENS5_IJS1L_SC_EEEEEEENS4_39AutoVectorizingCopyWithAssumedAlignmentILi128EEENS4_14SM90_TMA_STOREES26_S28_S28_EEEvvEEEEvNT_6ParamsE)
        /*0038*/ 	.word	0x00000000


	//----- nvinfo : EIATTR_MIN_STACK_SIZE
	.align		4
.L_27:
        /*003c*/ 	.byte	0x04, 0x12
        /*003e*/ 	.short	(.L_29 - .L_28)
	.align		4
.L_28:
        /*0040*/ 	.word	index@(_ZN7cutlass13device_kernelINS_4gemm6kernel13GemmUniversalIN4cute5tupleIJiiiiEEENS1_10collective13CollectiveMmaINS1_35MainloopSm100TmaUmmaWarpSpecializedILi5ELi2ELi4ENS5_IJNS4_1CILi2EEENSA_ILi1EEESC_EEEEENS5_IJNSA_ILi128EEENSA_ILi192EEESF_EEENS_6half_tENS5_IJlSC_lEEESI_SJ_NS4_8TiledMMAINS4_8MMA_AtomIJNS4_26SM100_MMA_F16BF16_2x1SM_SSISI_SI_fLi128ELi192ELNS4_4UMMA5MajorE0ELSO_0ELNSN_7ScaleInE0ELSP_0EEEEEENS4_6LayoutINS5_IJSC_SC_SC_EEENS5_IJNSA_ILi0EEESU_SU_EEEEENS5_IJNS4_10UnderscoreESX_SX_EEEEENS4_18SM100_TMA_2SM_LOADENS4_14ComposedLayoutINS4_7SwizzleILi3ELi4ELi3EEENS4_18smem_ptr_flag_bitsILi16EEENSS_INS5_IJNSA_ILi8EEENSA_ILi64EEEEEENS5_IJS17_SC_EEEEEEEvNS4_8identityES10_S1B_vS1C_EENS_8epilogue10collective18CollectiveEpilogueINS1E_23Sm100TmaWarpSpecializedILi3ELi2ELi32ELb1ELb0EEEJNS5_IJS17_SG_SF_EEENS5_IJNSS_IS17_SC_EENSS_INS5_IJNSA_ILi32EEESB_EEENS5_IJSC_NSA_ILi96EEEEEEEEEEESI_SJ_SI_SJ_NS1E_6fusion15FusionCallbacksIS1I_NS1R_17LinearCombinationISI_fSI_fLNS_15FloatRoundStyleE2EEES1J_S1Q_JEEENS4_5SM1004TMEM4LOAD26SM100_TMEM_LOAD_32dp32b32xENS4_13SM90_TMA_LOADENS11_INS12_ILi2ELi4ELi3EEES15_NSS_INS5_IJS16_S1L_EEENS5_IJS1L_SC_EEEEEEENS4_39AutoVectorizingCopyWithAssumedAlignmentILi128EEENS4_14SM90_TMA_STOREES26_S28_S28_EEEvvEEEEvNT_6ParamsE)
        /*0044*/ 	.word	0x00000000
.L_29:


//--------------------- .nv.compat                --------------------------
	.section	.nv.compat,"",@"SHT_CUDA_COMPAT_INFO"
	.align	4
        /*0000*/ 	.byte	0x02, 0x09, 0x01, 0x00, 0x02, 0x02, 0x02, 0x00, 0x02, 0x05, 0x05, 0x00, 0x03, 0x07, 0x01, 0x01
        /*0010*/ 	.byte	0x02, 0x03, 0x01, 0x00, 0x02, 0x06, 0x01, 0x00, 0x04, 0x0b, 0x08, 0x00, 0x09, 0x00, 0x00, 0x00
        /*0020*/ 	.byte	0x00, 0x00, 0x00, 0x00


//--------------------- .nv.info._ZN7cutlass13device_kernelINS_4gemm6kernel13GemmUniversalIN4cute5tupleIJiiiiEEENS1_10collective13CollectiveMmaINS1_35MainloopSm100TmaUmmaWarpSpecializedILi5ELi2ELi4ENS5_IJNS4_1CILi2EEENSA_ILi1EEESC_EEEEENS5_IJNSA_ILi128EEENSA_ILi192EEESF_EEENS_6half_tENS5_IJlSC_lEEESI_SJ_NS4_8TiledMMAINS4_8MMA_AtomIJNS4_26SM100_MMA_F16BF16_2x1SM_SSISI_SI_fLi128ELi192ELNS4_4UMMA5MajorE0ELSO_0ELNSN_7ScaleInE0ELSP_0EEEEEENS4_6LayoutINS5_IJSC_SC_SC_EEENS5_IJNSA_ILi0EEESU_SU_EEEEENS5_IJNS4_10UnderscoreESX_SX_EEEEENS4_18SM100_TMA_2SM_LOADENS4_14ComposedLayoutINS4_7SwizzleILi3ELi4ELi3EEENS4_18smem_ptr_flag_bitsILi16EEENSS_INS5_IJNSA_ILi8EEENSA_ILi64EEEEEENS5_IJS17_SC_EEEEEEEvNS4_8identityES10_S1B_vS1C_EENS_8epilogue10collective18CollectiveEpilogueINS1E_23Sm100TmaWarpSpecializedILi3ELi2ELi32ELb1ELb0EEEJNS5_IJS17_SG_SF_EEENS5_IJNSS_IS17_SC_EENSS_INS5_IJNSA_ILi32EEESB_EEENS5_IJSC_NSA_ILi96EEEEEEEEEEESI_SJ_SI_SJ_NS1E_6fusion15FusionCallbacksIS1I_NS1R_17LinearCombinationISI_fSI_fLNS_15FloatRoundStyleE2EEES1J_S1Q_JEEENS4_5SM1004TMEM4LOAD26SM100_TMEM_LOAD_32dp32b32xENS4_13SM90_TMA_LOADENS11_INS12_ILi2ELi4ELi3EEES15_NSS_INS5_IJS16_S1L_EEENS5_IJS1L_SC_EEEEEEENS4_39AutoVectorizingCopyWithAssumedAlignmentILi128EEENS4_14SM90_TMA_STOREES26_S28_S28_EEEvvEEEEvNT_6ParamsE --------------------------
	.section	.nv.info._ZN7cutlass13device_kernelINS_4gemm6kernel13GemmUniversalIN4cute5tupleIJiiiiEEENS1_10collective13CollectiveMmaINS1_35MainloopSm100TmaUmmaWarpSpecializedILi5ELi2ELi4ENS5_IJNS4_1CILi2EEENSA_ILi1EEESC_EEEEENS5_IJNSA_ILi128EEENSA_ILi192EEESF_EEENS_6half_tENS5_IJlSC_lEEESI_SJ_NS4_8TiledMMAINS4_8MMA_AtomIJNS4_26SM100_MMA_F16BF16_2x1SM_SSISI_SI_fLi128ELi192ELNS4_4UMMA5MajorE0ELSO_0ELNSN_7ScaleInE0ELSP_0EEEEEENS4_6LayoutINS5_IJSC_SC_SC_EEENS5_IJNSA_ILi0EEESU_SU_EEEEENS5_IJNS4_10UnderscoreESX_SX_EEEEENS4_18SM100_TMA_2SM_LOADENS4_14ComposedLayoutINS4_7SwizzleILi3ELi4ELi3EEENS4_18smem_ptr_flag_bitsILi16EEENSS_INS5_IJNSA_ILi8EEENSA_ILi64EEEEEENS5_IJS17_SC_EEEEEEEvNS4_8identityES10_S1B_vS1C_EENS_8epilogue10collective18CollectiveEpilogueINS1E_23Sm100TmaWarpSpecializedILi3ELi2ELi32ELb1ELb0EEEJNS5_IJS17_SG_SF_EEENS5_IJNSS_IS17_SC_EENSS_INS5_IJNSA_ILi32EEESB_EEENS5_IJSC_NSA_ILi96EEEEEEEEEEESI_SJ_SI_SJ_NS1E_6fusion15FusionCallbacksIS1I_NS1R_17LinearCombinationISI_fSI_fLNS_15FloatRoundStyleE2EEES1J_S1Q_JEEENS4_5SM1004TMEM4LOAD26SM100_TMEM_LOAD_32dp32b32xENS4_13SM90_TMA_LOADENS11_INS12_ILi2ELi4ELi3EEES15_NSS_INS5_IJS16_S1L_EEENS5_IJS1L_SC_EEEEEEENS4_39AutoVectorizingCopyWithAssumedAlignmentILi128EEENS4_14SM90_TMA_STOREES26_S28_S28_EEEvvEEEEvNT_6ParamsE,"",@"SHT_CUDA_INFO"
	.sectionflags	@""
	.align	4


	//----- nvinfo : EIATTR_CUDA_API_VERSION
	.align		4
        /*0000*/ 	.byte	0x04, 0x37
        /*0002*/ 	.short	(.L_31 - .L_30)
.L_30:
        /*0004*/ 	.word	0x00000082


	//----- nvinfo : EIATTR_KPARAM_INFO
	.align		4
.L_31:
        /*0008*/ 	.byte	0x04, 0x17
        /*000a*/ 	.short	(.L_33 - .L_32)
.L_32:
        /*000c*/ 	.word	0x00000000
        /*0010*/ 	.short	0x0000
        /*0012*/ 	.short	0x0000
        /*0014*/ 	.byte	0x00, 0xf0, 0x01, 0x20


	//----- nvinfo : EIATTR_AT_ENTRY_FRAGMENTS
	.align		4
.L_33:
        /*0018*/ 	.byte	0x04, 0x4f
        /*001a*/ 	.short	(.L_35 - .L_34)


	//   ....[0]....
.L_34:
        /*001c*/ 	.word	0x00000007


	//----- nvinfo : EIATTR_RESERVED_SMEM_USED
	.align		4
.L_35:
        /*0020*/ 	.byte	0x01, 0x41
	.zero		2


	//----- nvinfo : EIATTR_SPARSE_MMA_MASK
	.align		4
        /*0024*/ 	.byte	0x03, 0x50
        /*0026*/ 	.short	0x0000


	//----- nvinfo : EIATTR_TCGEN05_2CTA_USED
	.align		4
        /*0028*/ 	.byte	0x01, 0x52
	.zero		2


	//----- nvinfo : EIATTR_MAXREG_COUNT
	.align		4
        /*002c*/ 	.byte	0x03, 0x1b
        /*002e*/ 	.short	0x00ff


	//----- nvinfo : EIATTR_NUM_BARRIERS
	.align		4
        /*0030*/ 	.byte	0x02, 0x4c
        /*0032*/ 	.byte	0x07
	.zero		1


	//----- nvinfo : EIATTR_EXTERNS
	.align		4
        /*0034*/ 	.byte	0x04, 0x0f
        /*0036*/ 	.short	(.L_37 - .L_36)


	//   ....[0]....
	.align		4
.L_36:
        /*0038*/ 	.word	index@(__assertfail)


	//----- nvinfo : EIATTR_MERCURY_ISA_VERSION
	.align		4
.L_37:
        /*003c*/ 	.byte	0x03, 0x5f
        /*003e*/ 	.short	0x0101


	//----- nvinfo : EIATTR_INT_WARP_WIDE_INSTR_OFFSETS
	.align		4
        /*0040*/ 	.byte	0x04, 0x31
        /*0042*/ 	.short	(.L_39 - .L_38)


	//   ....[0]....
.L_38:
        /*0044*/ 	.word	0x00000d10


	//   ....[1]....
        /*0048*/ 	.word	0x00000db0


	//   ....[2]....
        /*004c*/ 	.word	0x00002260


	//   ....[3]....
        /*0050*/ 	.word	0x00004380


	//   ....[4]....
        /*0054*/ 	.word	0x000043b0


	//   ....[5]....
        /*0058*/ 	.word	0x00004400


	//   ....[6]....
        /*005c*/ 	.word	0x00004d10


	//   ....[7]....
        /*0060*/ 	.word	0x00004d30


	//   ....[8]....
        /*0064*/ 	.word	0x00004e10


	//   ....[9]....
        /*0068*/ 	.word	0x00004ed0


	//   ....[10]....
        /*006c*/ 	.word	0x00004ef0


	//   ....[11]....
        /*0070*/ 	.word	0x00004ff0


	//   ....[12]....
        /*0074*/ 	.word	0x000051a0


	//   ....[13]....
        /*0078*/ 	.word	0x000051b0


	//   ....[14]....
        /*007c*/ 	.word	0x00005340


	//----- nvinfo : EIATTR_COOP_GROUP_MASK_REGIDS
	.align		4
.L_39:
        /*0080*/ 	.byte	0x04, 0x29
        /*0082*/ 	.short	(.L_41 - .L_40)


	//   ....[0]....
.L_40:
        /*0084*/ 	.word	0xffffffff


	//   ....[1]....
        /*0088*/ 	.word	0xffffffff


	//   ....[2]....
        /*008c*/ 	.word	0xffffffff


	//   ....[3]....
        /*0090*/ 	.word	0xffffffff


	//   ....[4]....
        /*0094*/ 	.word	0xffffffff


	//   ....[5]....
        /*0098*/ 	.word	0xffffffff


	//   ....[6]....
        /*009c*/ 	.word	0xffffffff


	//   ....[7]....
        /*00a0*/ 	.word	0xffffffff


	//   ....[8]....
        /*00a4*/ 	.word	0xffffffff


	//   ....[9]....
        /*00a8*/ 	.word	0xffffffff


	//   ....[10]....
        /*00ac*/ 	.word	0xffffffff


	//   ....[11]....
        /*00b0*/ 	.word	0xffffffff


	//   ....[12]....
        /*00b4*/ 	.word	0xffffffff


	//   ....[13]....
        /*00b8*/ 	.word	0xffffffff


	//----- nvinfo : EIATTR_COOP_GROUP_INSTR_OFFSETS
	.align		4
.L_41:
        /*00bc*/ 	.byte	0x04, 0x28
        /*00be*/ 	.short	(.L_43 - .L_42)


	//   ....[0]....
.L_42:
        /*00c0*/ 	.word	0x000000c0


	//   ....[1]....
        /*00c4*/ 	.word	0x00000500


	//   ....[2]....
        /*00c8*/ 	.word	0x000006a0


	//   ....[3]....
        /*00cc*/ 	.word	0x00000810


	//   ....[4]....
        /*00d0*/ 	.word	0x00000900


	//   ....[5]....
        /*00d4*/ 	.word	0x00000a60


	//   ....[6]....
        /*00d8*/ 	.word	0x00000bf0


	//   ....[7]....
        /*00dc*/ 	.word	0x00000e30


	//   ....[8]....
        /*00e0*/ 	.word	0x00002140


	//   ....[9]....
        /*00e4*/ 	.word	0x00002fb0


	//   ....[10]....
        /*00e8*/ 	.word	0x00003480


	//   ....[11]....
        /*00ec*/ 	.word	0x000034b0


	//   ....[12]....
        /*00f0*/ 	.word	0x000042a0


	//   ....[13]....
        /*00f4*/ 	.word	0x000044a0


	//----- nvinfo : EIATTR_VRC_CTA_INIT_COUNT
	.align		4
.L_43:
        /*00f8*/ 	.byte	0x02, 0x4a
        /*00fa*/ 	.byte	0x80
	.zero		1


	//----- nvinfo : EIATTR_SYSCALL_OFFSETS
	.align		4
        /*00fc*/ 	.byte	0x04, 0x46
        /*00fe*/ 	.short	(.L_45 - .L_44)


	//   ....[0]....
.L_44:
        /*0100*/ 	.word	0x00005e10


	//   ....[1]....
        /*0104*/ 	.word	0x00005f00


	//   ....[2]....
        /*0108*/ 	.word	0x00006670


	//   ....[3]....
        /*010c*/ 	.word	0x00007340


	//   ....[4]....
        /*0110*/ 	.word	0x00008000


	//----- nvinfo : EIATTR_MBARRIER_INSTR_OFFSETS
	.align		4
.L_45:
        /*0114*/ 	.byte	0x04, 0x39
        /*0116*/ 	.short	(.L_47 - .L_46)


	//   ....[0]....
.L_46:
        /*0118*/ 	.word	0x000005f0
        /*011c*/ 	.word	0x000000ff
        /*0120*/ 	.word	0x00000000
        /*0124*/ 	.short	0x0100
        /*0126*/ 	.byte	0x05
	.zero		1


	//   ....[1]....
        /*0128*/ 	.word	0x00000600
        /*012c*/ 	.word	0x000000ff
        /*0130*/ 	.word	0x00000028
        /*0134*/ 	.short	0x0100
        /*0136*/ 	.byte	0x05
	.zero		1


	//   ....[2]....
        /*0138*/ 	.word	0x00000610
        /*013c*/ 	.word	0x000000ff
        /*0140*/ 	.word	0x00000008
        /*0144*/ 	.short	0x0100
        /*0146*/ 	.byte	0x05
	.zero		1


	//   ....[3]....
        /*0148*/ 	.word	0x00000620
        /*014c*/ 	.word	0x000000ff
        /*0150*/ 	.word	0x00000030
        /*0154*/ 	.short	0x0100
        /*0156*/ 	.byte	0x05
	.zero		1


	//   ....[4]....
        /*0158*/ 	.word	0x00000630
        /*015c*/ 	.word	0x000000ff
        /*0160*/ 	.word	0x00000010
        /*0164*/ 	.short	0x0100
        /*0166*/ 	.byte	0x05
	.zero		1


	//   ....[5]....
        /*0168*/ 	.word	0x00000640
        /*016c*/ 	.word	0x000000ff
        /*0170*/ 	.word	0x00000038
        /*0174*/ 	.short	0x0100
        /*0176*/ 	.byte	0x05
	.zero		1


	//   ....[6]....
        /*0178*/ 	.word	0x00000650
        /*017c*/ 	.word	0x000000ff
        /*0180*/ 	.word	0x00000018
        /*0184*/ 	.short	0x0100
        /*0186*/ 	.byte	0x05
	.zero		1


	//   ....[7]....
        /*0188*/ 	.word	0x00000660
        /*018c*/ 	.word	0x000000ff
        /*0190*/ 	.word	0x00000040
        /*0194*/ 	.short	0x0100
        /*0196*/ 	.byte	0x05
	.zero		1


	//   ....[8]....
        /*0198*/ 	.word	0x00000670
        /*019c*/ 	.word	0x000000ff
        /*01a0*/ 	.word	0x00000020
        /*01a4*/ 	.short	0x0100
        /*01a6*/ 	.byte	0x05
	.zero		1


	//   ....[9]....
        /*01a8*/ 	.word	0x00000680
        /*01ac*/ 	.word	0x000000ff
        /*01b0*/ 	.word	0x00000048
        /*01b4*/ 	.short	0x0100
        /*01b6*/ 	.byte	0x05
	.zero		1


	//   ....[10]....
        /*01b8*/ 	.word	0x000007a0
        /*01bc*/ 	.word	0x000000ff
        /*01c0*/ 	.word	0x00000050
        /*01c4*/ 	.short	0x0100
        /*01c6*/ 	.byte	0x06
	.zero		1


	//   ....[11]....
        /*01c8*/ 	.word	0x000007b0
        /*01cc*/ 	.word	0x000000ff
        /*01d0*/ 	.word	0x00000068
        /*01d4*/ 	.short	0x0100
        /*01d6*/ 	.byte	0x06
	.zero		1


	//   ....[12]....
        /*01d8*/ 	.word	0x000007c0
        /*01dc*/ 	.word	0x000000ff
        /*01e0*/ 	.word	0x00000058
        /*01e4*/ 	.short	0x0100
        /*01e6*/ 	.byte	0x06
	.zero		1


	//   ....[13]....
        /*01e8*/ 	.word	0x000007d0
        /*01ec*/ 	.word	0x000000ff
        /*01f0*/ 	.word	0x00000070
        /*01f4*/ 	.short	0x0100
        /*01f6*/ 	.byte	0x06
	.zero		1


	//   ....[14]....
        /*01f8*/ 	.word	0x000007e0
        /*01fc*/ 	.word	0x000000ff
        /*0200*/ 	.word	0x00000060
        /*0204*/ 	.short	0x0100
        /*0206*/ 	.byte	0x06
	.zero		1


	//   ....[15]....
        /*0208*/ 	.word	0x000007f0
        /*020c*/ 	.word	0x000000ff
        /*0210*/ 	.word	0x00000078
        /*0214*/ 	.short	0x0100
        /*0216*/ 	.byte	0x06
	.zero		1


	//   ....[16]....
        /*0218*/ 	.word	0x000008d0
        /*021c*/ 	.word	0x000000ff
        /*0220*/ 	.word	0x00000080
        /*0224*/ 	.short	0x0100
        /*0226*/ 	.byte	0x05
	.zero		1


	//   ....[17]....
        /*0228*/ 	.word	0x000008e0
        /*022c*/ 	.word	0x000000ff
        /*0230*/ 	.word	0x00000088
        /*0234*/ 	.short	0x0100
        /*0236*/ 	.byte	0x05
	.zero		1


	//   ....[18]....
        /*0238*/ 	.word	0x00000a10
        /*023c*/ 	.word	0x000000ff
        /*0240*/ 	.word	0x00000090
        /*0244*/ 	.short	0x0100
        /*0246*/ 	.byte	0x05
	.zero		1


	//   ....[19]....
        /*0248*/ 	.word	0x00000a20
        /*024c*/ 	.word	0x000000ff
        /*0250*/ 	.word	0x000000a0
        /*0254*/ 	.short	0x0100
        /*0256*/ 	.byte	0x05
	.zero		1


	//   ....[20]....
        /*0258*/ 	.word	0x00000a30
        /*025c*/ 	.word	0x000000ff
        /*0260*/ 	.word	0x00000098
        /*0264*/ 	.short	0x0100
        /*0266*/ 	.byte	0x05
	.zero		1


	//   ....[21]....
        /*0268*/ 	.word	0x00000a40
        /*026c*/ 	.word	0x000000ff
        /*0270*/ 	.word	0x000000a8
        /*0274*/ 	.short	0x0100
        /*0276*/ 	.byte	0x05
	.zero		1


	//   ....[22]....
        /*0278*/ 	.word	0x00000b60
        /*027c*/ 	.word	0x000000ff
        /*0280*/ 	.word	0x000000b0
        /*0284*/ 	.short	0x0100
        /*0286*/ 	.byte	0x06
	.zero		1


	//   ....[23]....
        /*0288*/ 	.word	0x00000b70
        /*028c*/ 	.word	0x000000ff
        /*0290*/ 	.word	0x000000d0
        /*0294*/ 	.short	0x0100
        /*0296*/ 	.byte	0x06
	.zero		1


	//   ....[24]....
        /*0298*/ 	.word	0x00000b80
        /*029c*/ 	.word	0x000000ff
        /*02a0*/ 	.word	0x000000b8
        /*02a4*/ 	.short	0x0100
        /*02a6*/ 	.byte	0x06
	.zero		1


	//   ....[25]....
        /*02a8*/ 	.word	0x00000b90
        /*02ac*/ 	.word	0x000000ff
        /*02b0*/ 	.word	0x000000d8
        /*02b4*/ 	.short	0x0100
        /*02b6*/ 	.byte	0x06
	.zero		1


	//   ....[26]....
        /*02b8*/ 	.word	0x00000ba0
        /*02bc*/ 	.word	0x000000ff
        /*02c0*/ 	.word	0x000000c0
        /*02c4*/ 	.short	0x0100
        /*02c6*/ 	.byte	0x06
	.zero		1


	//   ....[27]....
        /*02c8*/ 	.word	0x00000bb0
        /*02cc*/ 	.word	0x000000ff
        /*02d0*/ 	.word	0x000000e0
        /*02d4*/ 	.short	0x0100
        /*02d6*/ 	.byte	0x06
	.zero		1


	//   ....[28]....
        /*02d8*/ 	.word	0x00000bc0
        /*02dc*/ 	.word	0x000000ff
        /*02e0*/ 	.word	0x000000c8
        /*02e4*/ 	.short	0x0100
        /*02e6*/ 	.byte	0x06
	.zero		1


	//   ....[29]....
        /*02e8*/ 	.word	0x00000bd0
        /*02ec*/ 	.word	0x000000ff
        /*02f0*/ 	.word	0x000000e8
        /*02f4*/ 	.short	0x0100
        /*02f6*/ 	.byte	0x06
	.zero		1


	//   ....[30]....
        /*02f8*/ 	.word	0x00000cc0
        /*02fc*/ 	.word	0x000000ff
        /*0300*/ 	.word	0x000000f0
        /*0304*/ 	.short	0x0100
        /*0306*/ 	.byte	0x05
	.zero		1


	//   ....[31]....
        /*0308*/ 	.word	0x00000cd0
        /*030c*/ 	.word	0x000000ff
        /*0310*/ 	.word	0x00000100
        /*0314*/ 	.short	0x0100
        /*0316*/ 	.byte	0x05
	.zero		1


	//   ....[32]....
        /*0318*/ 	.word	0x00000ce0
        /*031c*/ 	.word	0x000000ff
        /*0320*/ 	.word	0x000000f8
        /*0324*/ 	.short	0x0100
        /*0326*/ 	.byte	0x05
	.zero		1


	//   ....[33]....
        /*0328*/ 	.word	0x00000cf0
        /*032c*/ 	.word	0x000000ff
        /*0330*/ 	.word	0x00000108
        /*0334*/ 	.short	0x0100
        /*0336*/ 	.byte	0x05
	.zero		1


	//   ....[34]....
        /*0338*/ 	.word	0x00000de0
        /*033c*/ 	.word	0x000000ff
        /*0340*/ 	.word	0x00000110
        /*0344*/ 	.short	0x0100
        /*0346*/ 	.byte	0x04
	.zero		1


	//   ....[35]....
        /*0348*/ 	.word	0x000017e0
        /*034c*/ 	.word	0x00000002
        /*0350*/ 	.word	0x00000100
        /*0354*/ 	.short	0x010a
        /*0356*/ 	.byte	0xff
	.zero		1


	//   ....[36]....
        /*0358*/ 	.word	0x00001810
        /*035c*/ 	.word	0x00000002
        /*0360*/ 	.word	0x000000f0
        /*0364*/ 	.short	0x0101
        /*0366*/ 	.byte	0xff
	.zero		1


	//   ....[37]....
        /*0368*/ 	.word	0x000018f0
        /*036c*/ 	.word	0x000000ff
        /*0370*/ 	.word	0x00000028
        /*0374*/ 	.short	0x010a
        /*0376*/ 	.byte	0x05
	.zero		1


	//   ....[38]....
        /*0378*/ 	.word	0x000019e0
        /*037c*/ 	.word	0x000000ff
        /*0380*/ 	.word	0x00000028
        /*0384*/ 	.short	0x010a
        /*0386*/ 	.byte	0x21
	.zero		1


	//   ....[39]....
        /*0388*/ 	.word	0x00001b90
        /*038c*/ 	.word	0x000000ff
        /*0390*/ 	.word	0x00000028
        /*0394*/ 	.short	0x010a
        /*0396*/ 	.byte	0x08
	.zero		1


	//   ....[40]....
        /*0398*/ 	.word	0x00001d50
        /*039c*/ 	.word	0x000000ff
        /*03a0*/ 	.word	0x00000088
        /*03a4*/ 	.short	0x0101
        /*03a6*/ 	.byte	0x04
	.zero		1


	//   ....[41]....
        /*03a8*/ 	.word	0x00001d70
        /*03ac*/ 	.word	0x000000ff
        /*03b0*/ 	.word	0x00000028
        /*03b4*/ 	.short	0x010a
        /*03b6*/ 	.byte	0x05
	.zero		1


	//   ....[42]....
        /*03b8*/ 	.word	0x00001df0
        /*03bc*/ 	.word	0x000000ff
        /*03c0*/ 	.word	0x00000028
        /*03c4*/ 	.short	0x010a
        /*03c6*/ 	.byte	0x21
	.zero		1


	//   ....[43]....
        /*03c8*/ 	.word	0x00001f80
        /*03cc*/ 	.word	0x000000ff
        /*03d0*/ 	.word	0x00000028
        /*03d4*/ 	.short	0x010a
        /*03d6*/ 	.byte	0x08
	.zero		1


	//   ....[44]....
        /*03d8*/ 	.word	0x00002170
        /*03dc*/ 	.word	0x00000002
        /*03e0*/ 	.word	0x00000090
        /*03e4*/ 	.short	0x010a
        /*03e6*/ 	.byte	0xff
	.zero		1


	//   ....[45]....
        /*03e8*/ 	.word	0x00002230
        /*03ec*/ 	.word	0x00000002
        /*03f0*/ 	.word	0x00000000
        /*03f4*/ 	.short	0x0101
        /*03f6*/ 	.byte	0xff
	.zero		1


	//   ....[46]....
        /*03f8*/ 	.word	0x00002790
        /*03fc*/ 	.word	0x000000ff
        /*0400*/ 	.word	0x00000000
        /*0404*/ 	.short	0x010a
        /*0406*/ 	.byte	0x05
	.zero		1


	//   ....[47]....
        /*0408*/ 	.word	0x00002820
        /*040c*/ 	.word	0x000000ff
        /*0410*/ 	.word	0x00000000
        /*0414*/ 	.short	0x010a
        /*0416*/ 	.byte	0x05
	.zero		1


	//   ....[48]....
        /*0418*/ 	.word	0x000028b0
        /*041c*/ 	.word	0x000000ff
        /*0420*/ 	.word	0x00000000
        /*0424*/ 	.short	0x010a
        /*0426*/ 	.byte	0x05
	.zero		1


	//   ....[49]....
        /*0428*/ 	.word	0x00002940
        /*042c*/ 	.word	0x000000ff
        /*0430*/ 	.word	0x00000000
        /*0434*/ 	.short	0x010a
        /*0436*/ 	.byte	0x05
	.zero		1


	//   ....[50]....
        /*0438*/ 	.word	0x000029e0
        /*043c*/ 	.word	0x00000000
        /*0440*/ 	.word	0x00000000
        /*0444*/ 	.short	0x010a
        /*0446*/ 	.byte	0xff
	.zero		1


	//   ....[51]....
        /*0448*/ 	.word	0x00002b10
        /*044c*/ 	.word	0x00000000
        /*0450*/ 	.word	0x000000f0
        /*0454*/ 	.short	0x010a
        /*0456*/ 	.byte	0xff
	.zero		1


	//   ....[52]....
        /*0458*/ 	.word	0x00002b80
        /*045c*/ 	.word	0x00000000
        /*0460*/ 	.word	0x00000000
        /*0464*/ 	.short	0x0101
        /*0466*/ 	.byte	0xff
	.zero		1


	//   ....[53]....
        /*0468*/ 	.word	0x00002ba0
        /*046c*/ 	.word	0x000000ff
        /*0470*/ 	.word	0x000000a0
        /*0474*/ 	.short	0x010a
        /*0476*/ 	.byte	0x05
	.zero		1


	//   ....[54]....
        /*0478*/ 	.word	0x00002cc0
        /*047c*/ 	.word	0x00000000
        /*0480*/ 	.word	0x00000090
        /*0484*/ 	.short	0x010a
        /*0486*/ 	.byte	0xff
	.zero		1


	//   ....[55]....
        /*0488*/ 	.word	0x00002dc0
        /*048c*/ 	.word	0x00000000
        /*0490*/ 	.word	0x00000000
        /*0494*/ 	.short	0x0101
        /*0496*/ 	.byte	0xff
	.zero		1


	//   ....[56]....
        /*0498*/ 	.word	0x00002e50
        /*049c*/ 	.word	0x000000ff
        /*04a0*/ 	.word	0x000000a0
        /*04a4*/ 	.short	0x0106
        /*04a6*/ 	.byte	0x05
	.zero		1


	//   ....[57]....
        /*04a8*/ 	.word	0x00002e70
        /*04ac*/ 	.word	0x000000ff
        /*04b0*/ 	.word	0x000000a0
        /*04b4*/ 	.short	0x010a
        /*04b6*/ 	.byte	0x05
	.zero		1


	//   ....[58]....
        /*04b8*/ 	.word	0x00002f00
        /*04bc*/ 	.word	0x000000ff
        /*04c0*/ 	.word	0x000000a0
        /*04c4*/ 	.short	0x0106
        /*04c6*/ 	.byte	0x04
	.zero		1


	//   ....[59]....
        /*04c8*/ 	.word	0x00002f40
        /*04cc*/ 	.word	0x00000000
        /*04d0*/ 	.word	0x000000a0
        /*04d4*/ 	.short	0x010a
        /*04d6*/ 	.byte	0xff
	.zero		1


	//   ....[60]....
        /*04d8*/ 	.word	0x00003180
        /*04dc*/ 	.word	0x000000ff
        /*04e0*/ 	.word	0x00000008
        /*04e4*/ 	.short	0x010a
        /*04e6*/ 	.byte	0x04
	.zero		1


	//   ....[61]....
        /*04e8*/ 	.word	0x000031a0
        /*04ec*/ 	.word	0x000000ff
        /*04f0*/ 	.word	0x00000008
        /*04f4*/ 	.short	0x010a
        /*04f6*/ 	.byte	0x04
	.zero		1


	//   ....[62]....
        /*04f8*/ 	.word	0x00003330
        /*04fc*/ 	.word	0x000000ff
        /*0500*/ 	.word	0x00000008
        /*0504*/ 	.short	0x010a
        /*0506*/ 	.byte	0x04
	.zero		1


	//   ....[63]....
        /*0508*/ 	.word	0x00003350
        /*050c*/ 	.word	0x000000ff
        /*0510*/ 	.word	0x00000008
        /*0514*/ 	.short	0x010a
        /*0516*/ 	.byte	0x04
	.zero		1


	//   ....[64]....
        /*0518*/ 	.word	0x00003410
        /*051c*/ 	.word	0x000000ff
        /*0520*/ 	.word	0x00000000
        /*0524*/ 	.short	0x0101
        /*0526*/ 	.byte	0x05
	.zero		1


	//   ....[65]....
        /*0528*/ 	.word	0x000037d0
        /*052c*/ 	.word	0x00000000
        /*0530*/ 	.word	0x00000090
        /*0534*/ 	.short	0x010a
        /*0536*/ 	.byte	0xff
	.zero		1


	//   ....[66]....
        /*0538*/ 	.word	0x00003890
        /*053c*/ 	.word	0x00000000
        /*0540*/ 	.word	0x00000000
        /*0544*/ 	.short	0x0101
        /*0546*/ 	.byte	0xff
	.zero		1


	//   ....[67]....
        /*0548*/ 	.word	0x00003950
        /*054c*/ 	.word	0x000000ff
        /*0550*/ 	.word	0x00000000
        /*0554*/ 	.short	0x010a
        /*0556*/ 	.byte	0x05
	.zero		1


	//   ....[68]....
        /*0558*/ 	.word	0x00003960
        /*055c*/ 	.word	0x000000ff
        /*0560*/ 	.word	0x000000d0
        /*0564*/ 	.short	0x010a
        /*0566*/ 	.byte	0x13
	.zero		1


	//   ....[69]....
        /*0568*/ 	.word	0x00003a10
        /*056c*/ 	.word	0x000000ff
        /*0570*/ 	.word	0x00000000
        /*0574*/ 	.short	0x010a
        /*0576*/ 	.byte	0x1a
	.zero		1


	//   ....[70]....
        /*0578*/ 	.word	0x00003b40
        /*057c*/ 	.word	0x000000ff
        /*0580*/ 	.word	0x00000000
        /*0584*/ 	.short	0x010a
        /*0586*/ 	.byte	0x1b
	.zero		1


	//   ....[71]....
        /*0588*/ 	.word	0x00003f80
        /*058c*/ 	.word	0x000000ff
        /*0590*/ 	.word	0x00000000
        /*0594*/ 	.short	0x010a
        /*0596*/ 	.byte	0x06
	.zero		1


	//   ....[72]....
        /*0598*/ 	.word	0x00004010
        /*059c*/ 	.word	0x000000ff
        /*05a0*/ 	.word	0x00000000
        /*05a4*/ 	.short	0x010a
        /*05a6*/ 	.byte	0x06
	.zero		1


	//   ....[73]....
        /*05a8*/ 	.word	0x000040a0
        /*05ac*/ 	.word	0x000000ff
        /*05b0*/ 	.word	0x00000000
        /*05b4*/ 	.short	0x010a
        /*05b6*/ 	.byte	0x06
	.zero		1


	//   ....[74]....
        /*05b8*/ 	.word	0x00004140
        /*05bc*/ 	.word	0x00000000
        /*05c0*/ 	.word	0x00000000
        /*05c4*/ 	.short	0x010a
        /*05c6*/ 	.byte	0xff
	.zero		1


	//   ....[75]....
        /*05c8*/ 	.word	0x00004180
        /*05cc*/ 	.word	0x00000000
        /*05d0*/ 	.word	0x00000000
        /*05d4*/ 	.short	0x010a
        /*05d6*/ 	.byte	0xff
	.zero		1


	//   ....[76]....
        /*05d8*/ 	.word	0x000041f0
        /*05dc*/ 	.word	0x000000ff
        /*05e0*/ 	.word	0x00000000
        /*05e4*/ 	.short	0x0101
        /*05e6*/ 	.byte	0x05
	.zero		1


	//   ....[77]....
        /*05e8*/ 	.word	0x00004230
        /*05ec*/ 	.word	0x000000ff
        /*05f0*/ 	.word	0x00000110
        /*05f4*/ 	.short	0x010a
        /*05f6*/ 	.byte	0x0b
	.zero		1


	//   ....[78]....
        /*05f8*/ 	.word	0x00004290
        /*05fc*/ 	.word	0x000000ff
        /*0600*/ 	.word	0x00000000
        /*0604*/ 	.short	0x0101
        /*0606*/ 	.byte	0x05
	.zero		1


	//   ....[79]....
        /*0608*/ 	.word	0x000046c0
        /*060c*/ 	.word	0x00000000
        /*0610*/ 	.word	0x00000090
        /*0614*/ 	.short	0x010a
        /*0616*/ 	.byte	0xff
	.zero		1


	//   ....[80]....
        /*0618*/ 	.word	0x00004780
        /*061c*/ 	.word	0x00000000
        /*0620*/ 	.word	0x00000000
        /*0624*/ 	.short	0x0101
        /*0626*/ 	.byte	0xff
	.zero		1


	//   ....[81]....
        /*0628*/ 	.word	0x00004aa0
        /*062c*/ 	.word	0x000000ff
        /*0630*/ 	.word	0x00000088
        /*0634*/ 	.short	0x010a
        /*0636*/ 	.byte	0x06
	.zero		1


	//   ....[82]....
        /*0638*/ 	.word	0x00004c90
        /*063c*/ 	.word	0x000000ff
        /*0640*/ 	.word	0x00000068
        /*0644*/ 	.short	0x010a
        /*0646*/ 	.byte	0x06
	.zero		1


	//   ....[83]....
        /*0648*/ 	.word	0x00004e70
        /*064c*/ 	.word	0x000000ff
        /*0650*/ 	.word	0x00000050
        /*0654*/ 	.short	0x010b
        /*0656*/ 	.byte	0x06
	.zero		1


	//   ....[84]....
        /*0658*/ 	.word	0x00004e80
        /*065c*/ 	.word	0x000000ff
        /*0660*/ 	.word	0x00000000
        /*0664*/ 	.short	0x0101
        /*0666*/ 	.byte	0x0d
	.zero		1


	//   ....[85]....
        /*0668*/ 	.word	0x00004e90
        /*066c*/ 	.word	0x000000ff
        /*0670*/ 	.word	0x00000070
        /*0674*/ 	.short	0x010a
        /*0676*/ 	.byte	0x06
	.zero		1


	//   ....[86]....
        /*0678*/ 	.word	0x00005080
        /*067c*/ 	.word	0x000000ff
        /*0680*/ 	.word	0x00000058
        /*0684*/ 	.short	0x010b
        /*0686*/ 	.byte	0x06
	.zero		1


	//   ....[87]....
        /*0688*/ 	.word	0x000050f0
        /*068c*/ 	.word	0x000000ff
        /*0690*/ 	.word	0x00000000
        /*0694*/ 	.short	0x0101
        /*0696*/ 	.byte	0x0d
	.zero		1


	//   ....[88]....
        /*0698*/ 	.word	0x00005100
        /*069c*/ 	.word	0x000000ff
        /*06a0*/ 	.word	0x00000078
        /*06a4*/ 	.short	0x010a
        /*06a6*/ 	.byte	0x06
	.zero		1


	//   ....[89]....
        /*06a8*/ 	.word	0x000053a0
        /*06ac*/ 	.word	0x000000ff
        /*06b0*/ 	.word	0x00000060
        /*06b4*/ 	.short	0x010b
        /*06b6*/ 	.byte	0x06
	.zero		1


	//   ....[90]....
        /*06b8*/ 	.word	0x000053c0
        /*06bc*/ 	.word	0x000000ff
        /*06c0*/ 	.word	0x00000000
        /*06c4*/ 	.short	0x0101
        /*06c6*/ 	.byte	0x07
	.zero		1


	//   ....[91]....
        /*06c8*/ 	.word	0x000053f0
        /*06cc*/ 	.word	0x000000ff
        /*06d0*/ 	.word	0x00000068
        /*06d4*/ 	.short	0x010a
        /*06d6*/ 	.byte	0x06
	.zero		1


	//   ....[92]....
        /*06d8*/ 	.word	0x00005410
        /*06dc*/ 	.word	0x000000ff
        /*06e0*/ 	.word	0x00000070
        /*06e4*/ 	.short	0x010a
        /*06e6*/ 	.byte	0x06
	.zero		1


	//   ....[93]....
        /*06e8*/ 	.word	0x00005450
        /*06ec*/ 	.word	0x00000000
        /*06f0*/ 	.word	0x00000078
        /*06f4*/ 	.short	0x010a
        /*06f6*/ 	.byte	0xff
	.zero		1


	//   ....[94]....
        /*06f8*/ 	.word	0x000057d0
        /*06fc*/ 	.word	0x00000000
        /*0700*/ 	.word	0x00000090
        /*0704*/ 	.short	0x010a
        /*0706*/ 	.byte	0xff
	.zero		1


	//   ....[95]....
        /*0708*/ 	.word	0x000058e0
        /*070c*/ 	.word	0x00000000
        /*0710*/ 	.word	0x00000000
        /*0714*/ 	.short	0x0101
        /*0716*/ 	.byte	0xff
	.zero		1


	//   ....[96]....
        /*0718*/ 	.word	0x00006330
        /*071c*/ 	.word	0x000000ff
        /*0720*/ 	.word	0x00000050
        /*0724*/ 	.short	0x010a
        /*0726*/ 	.byte	0x30
	.zero		1


	//   ....[97]....
        /*0728*/ 	.word	0x00006370
        /*072c*/ 	.word	0x00000070
        /*0730*/ 	.word	0x000000b0
        /*0734*/ 	.short	0x010a
        /*0736*/ 	.byte	0xff
	.zero		1


	//   ....[98]....
        /*0738*/ 	.word	0x00006460
        /*073c*/ 	.word	0x000000ff
        /*0740*/ 	.word	0x00000050
        /*0744*/ 	.short	0x010a
        /*0746*/ 	.byte	0x30
	.zero		1


	//   ....[99]....
        /*0748*/ 	.word	0x00006550
        /*074c*/ 	.word	0x00000070
        /*0750*/ 	.word	0x000000b0
        /*0754*/ 	.short	0x010a
        /*0756*/ 	.byte	0xff
	.zero		1


	//   ....[100]....
        /*0758*/ 	.word	0x00007070
        /*075c*/ 	.word	0x00000000
        /*0760*/ 	.word	0x00000000
        /*0764*/ 	.short	0x0101
        /*0766*/ 	.byte	0xff
	.zero		1


	//   ....[101]....
        /*0768*/ 	.word	0x00007080
        /*076c*/ 	.word	0x00000002
        /*0770*/ 	.word	0x00000050
        /*0774*/ 	.short	0x010a
        /*0776*/ 	.byte	0xff
	.zero		1


	//   ....[102]....
        /*0778*/ 	.word	0x00007160
        /*077c*/ 	.word	0x00000002
        /*0780*/ 	.word	0x00000050
        /*0784*/ 	.short	0x010a
        /*0786*/ 	.byte	0xff
	.zero		1


	//   ....[103]....
        /*0788*/ 	.word	0x00007d30
        /*078c*/ 	.word	0x00000000
        /*0790*/ 	.word	0x00000000
        /*0794*/ 	.short	0x0101
        /*0796*/ 	.byte	0xff
	.zero		1


	//   ....[104]....
        /*0798*/ 	.word	0x00007d40
        /*079c*/ 	.word	0x00000004
        /*07a0*/ 	.word	0x00000050
        /*07a4*/ 	.short	0x010a
        /*07a6*/ 	.byte	0xff
	.zero		1


	//   ....[105]....
        /*07a8*/ 	.word	0x00007e20
        /*07ac*/ 	.word	0x00000004
        /*07b0*/ 	.word	0x00000050
        /*07b4*/ 	.short	0x010a
        /*07b6*/ 	.byte	0xff
	.zero		1


	//   ....[106]....
        /*07b8*/ 	.word	0x000080f0
        /*07bc*/ 	.word	0x00000070
        /*07c0*/ 	.word	0x00000000
        /*07c4*/ 	.short	0x0101
        /*07c6*/ 	.byte	0xff
	.zero		1


	//   ....[107]....
        /*07c8*/ 	.word	0x00008a30
        /*07cc*/ 	.word	0x00000000
        /*07d0*/ 	.word	0x00000000
        /*07d4*/ 	.short	0x0101
        /*07d6*/ 	.byte	0xff
	.zero		1


	//   ....[108]....
        /*07d8*/ 	.word	0x00008ca0
        /*07dc*/ 	.word	0x000000ff
        /*07e0*/ 	.word	0x00000000
        /*07e4*/ 	.short	0x0101
        /*07e6*/ 	.byte	0x04
	.zero		1


	//   ....[109]....
        /*07e8*/ 	.word	0x00008cc0
        /*07ec*/ 	.word	0x00000002
        /*07f0*/ 	.word	0x00000100
        /*07f4*/ 	.short	0x010a
        /*07f6*/ 	.byte	0xff
	.zero		1


	//   ....[110]....
        /*07f8*/ 	.word	0x00008d20
        /*07fc*/ 	.word	0x00000002
        /*0800*/ 	.word	0x00000028
        /*0804*/ 	.short	0x010a
        /*0806*/ 	.byte	0xff
	.zero		1


	//   ....[111]....
        /*0808*/ 	.word	0x00008d80
        /*080c*/ 	.word	0x00000002
        /*0810*/ 	.word	0x00000028
        /*0814*/ 	.short	0x010a
        /*0816*/ 	.byte	0xff
	.zero		1


	//   ....[112]....
        /*0818*/ 	.word	0x00008dd0
        /*081c*/ 	.word	0x00000002
        /*0820*/ 	.word	0x00000090
        /*0824*/ 	.short	0x010a
        /*0826*/ 	.byte	0xff
	.zero		1


	//   ....[113]....
        /*0828*/ 	.word	0x00008e30
        /*082c*/ 	.word	0x00000000
        /*0830*/ 	.word	0x00000000
        /*0834*/ 	.short	0x010a
        /*0836*/ 	.byte	0xff
	.zero		1


	//   ....[114]....
        /*0838*/ 	.word	0x00008e90
        /*083c*/ 	.word	0x00000000
        /*0840*/ 	.word	0x00000000
        /*0844*/ 	.short	0x010a
        /*0846*/ 	.byte	0xff
	.zero		1


	//   ....[115]....
        /*0848*/ 	.word	0x00008ef0
        /*084c*/ 	.word	0x00000000
        /*0850*/ 	.word	0x00000000
        /*0854*/ 	.short	0x010a
        /*0856*/ 	.byte	0xff
	.zero		1


	//   ....[116]....
        /*0858*/ 	.word	0x00008f50
        /*085c*/ 	.word	0x00000000
        /*0860*/ 	.word	0x00000000
        /*0864*/ 	.short	0x010a
        /*0866*/ 	.byte	0xff
	.zero		1


	//   ....[117]....
        /*0868*/ 	.word	0x00008fa0
        /*086c*/ 	.word	0x00000000
        /*0870*/ 	.word	0x000000f0
        /*0874*/ 	.short	0x010a
        /*0876*/ 	.byte	0xff
	.zero		1


	//   ....[118]....
        /*0878*/ 	.word	0x00009000
        /*087c*/ 	.word	0x00000000
        /*0880*/ 	.word	0x000000a0
        /*0884*/ 	.short	0x010a
        /*0886*/ 	.byte	0xff
	.zero		1


	//   ....[119]....
        /*0888*/ 	.word	0x00009050
        /*088c*/ 	.word	0x00000000
        /*0890*/ 	.word	0x00000090
        /*0894*/ 	.short	0x010a
        /*0896*/ 	.byte	0xff
	.zero		1


	//   ....[120]....
        /*0898*/ 	.word	0x000090b0
        /*089c*/ 	.word	0x00000000
        /*08a0*/ 	.word	0x000000a0
        /*08a4*/ 	.short	0x010a
        /*08a6*/ 	.byte	0xff
	.zero		1


	//   ....[121]....
        /*08a8*/ 	.word	0x00009110
        /*08ac*/ 	.word	0x00000004
        /*08b0*/ 	.word	0x00000008
        /*08b4*/ 	.short	0x010a
        /*08b6*/ 	.byte	0xff
	.zero		1


	//   ....[122]....
        /*08b8*/ 	.word	0x000091f0
        /*08bc*/ 	.word	0x00000002
        /*08c0*/ 	.word	0x00000008
        /*08c4*/ 	.short	0x010a
        /*08c6*/ 	.byte	0xff
	.zero		1


	//   ....[123]....
        /*08c8*/ 	.word	0x00009240
        /*08cc*/ 	.word	0x00000000
        /*08d0*/ 	.word	0x00000090
        /*08d4*/ 	.short	0x010a
        /*08d6*/ 	.byte	0xff
	.zero		1


	//   ....[124]....
        /*08d8*/ 	.word	0x000092a0
        /*08dc*/ 	.word	0x00000000
        /*08e0*/ 	.word	0x000000d0
        /*08e4*/ 	.short	0x010a
        /*08e6*/ 	.byte	0xff
	.zero		1


	//   ....[125]....
        /*08e8*/ 	.word	0x00009300
        /*08ec*/ 	.word	0x00000000
        /*08f0*/ 	.word	0x00000000
        /*08f4*/ 	.short	0x010a
        /*08f6*/ 	.byte	0xff
	.zero		1


	//   ....[126]....
        /*08f8*/ 	.word	0x00009360
        /*08fc*/ 	.word	0x00000000
        /*0900*/ 	.word	0x00000000
        /*0904*/ 	.short	0x010a
        /*0906*/ 	.byte	0xff
	.zero		1


	//   ....[127]....
        /*0908*/ 	.word	0x000093c0
        /*090c*/ 	.word	0x00000000
        /*0910*/ 	.word	0x00000000
        /*0914*/ 	.short	0x010a
        /*0916*/ 	.byte	0xff
	.zero		1


	//   ....[128]....
        /*0918*/ 	.word	0x00009420
        /*091c*/ 	.word	0x00000000
        /*0920*/ 	.word	0x00000000
        /*0924*/ 	.short	0x010a
        /*0926*/ 	.byte	0xff
	.zero		1


	//   ....[129]....
        /*0928*/ 	.word	0x00009480
        /*092c*/ 	.word	0x00000000
        /*0930*/ 	.word	0x00000110
        /*0934*/ 	.short	0x010a
        /*0936*/ 	.byte	0xff
	.zero		1


	//   ....[130]....
        /*0938*/ 	.word	0x000094d0
        /*093c*/ 	.word	0x00000000
        /*0940*/ 	.word	0x00000090
        /*0944*/ 	.short	0x010a
        /*0946*/ 	.byte	0xff
	.zero		1


	//   ....[131]....
        /*0948*/ 	.word	0x00009530
        /*094c*/ 	.word	0x00000000
        /*0950*/ 	.word	0x00000088
        /*0954*/ 	.short	0x010a
        /*0956*/ 	.byte	0xff
	.zero		1


	//   ....[132]....
        /*0958*/ 	.word	0x00009590
        /*095c*/ 	.word	0x00000000
        /*0960*/ 	.word	0x00000068
        /*0964*/ 	.short	0x010a
        /*0966*/ 	.byte	0xff
	.zero		1


	//   ....[133]....
        /*0968*/ 	.word	0x000095f0
        /*096c*/ 	.word	0x00000000
        /*0970*/ 	.word	0x00000070
        /*0974*/ 	.short	0x010a
        /*0976*/ 	.byte	0xff
	.zero		1


	//   ....[134]....
        /*0978*/ 	.word	0x00009650
        /*097c*/ 	.word	0x00000000
        /*0980*/ 	.word	0x00000078
        /*0984*/ 	.short	0x010a
        /*0986*/ 	.byte	0xff
	.zero		1


	//   ....[135]....
        /*0988*/ 	.word	0x000096b0
        /*098c*/ 	.word	0x00000000
        /*0990*/ 	.word	0x00000068
        /*0994*/ 	.short	0x010a
        /*0996*/ 	.byte	0xff
	.zero		1


	//   ....[136]....
        /*0998*/ 	.word	0x00009710
        /*099c*/ 	.word	0x00000000
        /*09a0*/ 	.word	0x00000070
        /*09a4*/ 	.short	0x010a
        /*09a6*/ 	.byte	0xff
	.zero		1


	//   ....[137]....
        /*09a8*/ 	.word	0x00009760
        /*09ac*/ 	.word	0x00000000
        /*09b0*/ 	.word	0x00000090
        /*09b4*/ 	.short	0x010a
        /*09b6*/ 	.byte	0xff
	.zero		1


	//   ....[138]....
        /*09b8*/ 	.word	0x000097c0
        /*09bc*/ 	.word	0x00000002
        /*09c0*/ 	.word	0x00000050
        /*09c4*/ 	.short	0x010a
        /*09c6*/ 	.byte	0xff
	.zero		1


	//   ....[139]....
        /*09c8*/ 	.word	0x00009810
        /*09cc*/ 	.word	0x00000070
        /*09d0*/ 	.word	0x000000b0
        /*09d4*/ 	.short	0x010a
        /*09d6*/ 	.byte	0xff
	.zero		1


	//   ....[140]....
        /*09d8*/ 	.word	0x00009860
        /*09dc*/ 	.word	0x00000002
        /*09e0*/ 	.word	0x00000050
        /*09e4*/ 	.short	0x010a
        /*09e6*/ 	.byte	0xff
	.zero		1


	//   ....[141]....
        /*09e8*/ 	.word	0x000098b0
        /*09ec*/ 	.word	0x00000004
        /*09f0*/ 	.word	0x00000050
        /*09f4*/ 	.short	0x010a
        /*09f6*/ 	.byte	0xff
	.zero		1


	//----- nvinfo : EIATTR_NUM_MBARRIERS
	.align		4
.L_47:
        /*09f8*/ 	.byte	0x03, 0x38
        /*09fa*/ 	.short	0x0023


	//----- nvinfo : EIATTR_EXIT_INSTR_OFFSETS
	.align		4
        /*09fc*/ 	.byte	0x04, 0x1c
        /*09fe*/ 	.short	(.L_49 - .L_48)


	//   ....[0]....
.L_48:
        /*0a00*/ 	.word	0x00002a10


	//   ....[1]....
        /*0a04*/ 	.word	0x00002f10


	//   ....[2]....
        /*0a08*/ 	.word	0x00002f70


	//   ....[3]....
        /*0a0c*/ 	.word	0x000044b0


	//   ....[4]....
        /*0a10*/ 	.word	0x00005480


	//   ....[5]....
        /*0a14*/ 	.word	0x000054c0


	//   ....[6]....
        /*0a18*/ 	.word	0x00008b90


	//   ....[7]....
        /*0a1c*/ 	.word	0x00008c10


	//   ....[8]....
        /*0a20*/ 	.word	0x00008c40


	//   ....[9]....
        /*0a24*/ 	.word	0x00008cb0


	//----- nvinfo : EIATTR_MAX_THREADS
	.align		4
.L_49:
        /*0a28*/ 	.byte	0x04, 0x05
        /*0a2a*/ 	.short	(.L_51 - .L_50)
.L_50:
        /*0a2c*/ 	.word	0x00000100
        /*0a30*/ 	.word	0x00000001
        /*0a34*/ 	.word	0x00000001


	//----- nvinfo : EIATTR_CRS_STACK_SIZE
	.align		4
.L_51:
        /*0a38*/ 	.byte	0x04, 0x1e
        /*0a3a*/ 	.short	(.L_53 - .L_52)
.L_52:
        /*0a3c*/ 	.word	0x00000000


	//----- nvinfo : EIATTR_CBANK_PARAM_SIZE
	.align		4
.L_53:
        /*0a40*/ 	.byte	0x03, 0x19
        /*0a42*/ 	.short	0x0800


	//----- nvinfo : EIATTR_PARAM_CBANK
	.align		4
        /*0a44*/ 	.byte	0x04, 0x0a
        /*0a46*/ 	.short	(.L_55 - .L_54)
	.align		4
.L_54:
        /*0a48*/ 	.word	index@(.nv.constant0._ZN7cutlass13device_kernelINS_4gemm6kernel13GemmUniversalIN4cute5tupleIJiiiiEEENS1_10collective13CollectiveMmaINS1_35MainloopSm100TmaUmmaWarpSpecializedILi5ELi2ELi4ENS5_IJNS4_1CILi2EEENSA_ILi1EEESC_EEEEENS5_IJNSA_ILi128EEENSA_ILi192EEESF_EEENS_6half_tENS5_IJlSC_lEEESI_SJ_NS4_8TiledMMAINS4_8MMA_AtomIJNS4_26SM100_MMA_F16BF16_2x1SM_SSISI_SI_fLi128ELi192ELNS4_4UMMA5MajorE0ELSO_0ELNSN_7ScaleInE0ELSP_0EEEEEENS4_6LayoutINS5_IJSC_SC_SC_EEENS5_IJNSA_ILi0EEESU_SU_EEEEENS5_IJNS4_10UnderscoreESX_SX_EEEEENS4_18SM100_TMA_2SM_LOADENS4_14ComposedLayoutINS4_7SwizzleILi3ELi4ELi3EEENS4_18smem_ptr_flag_bitsILi16EEENSS_INS5_IJNSA_ILi8EEENSA_ILi64EEEEEENS5_IJS17_SC_EEEEEEEvNS4_8identityES10_S1B_vS1C_EENS_8epilogue10collective18CollectiveEpilogueINS1E_23Sm100TmaWarpSpecializedILi3ELi2ELi32ELb1ELb0EEEJNS5_IJS17_SG_SF_EEENS5_IJNSS_IS17_SC_EENSS_INS5_IJNSA_ILi32EEESB_EEENS5_IJSC_NSA_ILi96EEEEEEEEEEESI_SJ_SI_SJ_NS1E_6fusion15FusionCallbacksIS1I_NS1R_17LinearCombinationISI_fSI_fLNS_15FloatRoundStyleE2EEES1J_S1Q_JEEENS4_5SM1004TMEM4LOAD26SM100_TMEM_LOAD_32dp32b32xENS4_13SM90_TMA_LOADENS11_INS12_ILi2ELi4ELi3EEES15_NSS_INS5_IJS16_S1L_EEENS5_IJS1L_SC_EEEEEEENS4_39AutoVectorizingCopyWithAssumedAlignmentILi128EEENS4_14SM90_TMA_STOREES26_S28_S28_EEEvvEEEEvNT_6ParamsE)
        /*0a4c*/ 	.short	0x0380
        /*0a4e*/ 	.short	0x0800


	//----- nvinfo : EIATTR_SW_WAR
	.align		4
.L_55:
        /*0a50*/ 	.byte	0x04, 0x36
        /*0a52*/ 	.short	(.L_57 - .L_56)
.L_56:
        /*0a54*/ 	.word	0x00000008
.L_57:


//--------------------- .nv.callgraph             --------------------------
	.section	.nv.callgraph,"",@"SHT_CUDA_CALLGRAPH"
	.align	4
	.sectionentsize	8
	.align		4
        /*0000*/ 	.word	0x00000000
	.align		4
        /*0004*/ 	.word	0xffffffff
	.align		4
        /*0008*/ 	.word	index@(_ZN7cutlass13device_kernelINS_4gemm6kernel13GemmUniversalIN4cute5tupleIJiiiiEEENS1_10collective13CollectiveMmaINS1_35MainloopSm100TmaUmmaWarpSpecializedILi5ELi2ELi4ENS5_IJNS4_1CILi2EEENSA_ILi1EEESC_EEEEENS5_IJNSA_ILi128EEENSA_ILi192EEESF_EEENS_6half_tENS5_IJlSC_lEEESI_SJ_NS4_8TiledMMAINS4_8MMA_AtomIJNS4_26SM100_MMA_F16BF16_2x1SM_SSISI_SI_fLi128ELi192ELNS4_4UMMA5MajorE0ELSO_0ELNSN_7ScaleInE0ELSP_0EEEEEENS4_6LayoutINS5_IJSC_SC_SC_EEENS5_IJNSA_ILi0EEESU_SU_EEEEENS5_IJNS4_10UnderscoreESX_SX_EEEEENS4_18SM100_TMA_2SM_LOADENS4_14ComposedLayoutINS4_7SwizzleILi3ELi4ELi3EEENS4_18smem_ptr_flag_bitsILi16EEENSS_INS5_IJNSA_ILi8EEENSA_ILi64EEEEEENS5_IJS17_SC_EEEEEEEvNS4_8identityES10_S1B_vS1C_EENS_8epilogue10collective18CollectiveEpilogueINS1E_23Sm100TmaWarpSpecializedILi3ELi2ELi32ELb1ELb0EEEJNS5_IJS17_SG_SF_EEENS5_IJNSS_IS17_SC_EENSS_INS5_IJNSA_ILi32EEESB_EEENS5_IJSC_NSA_ILi96EEEEEEEEEEESI_SJ_SI_SJ_NS1E_6fusion15FusionCallbacksIS1I_NS1R_17LinearCombinationISI_fSI_fLNS_15FloatRoundStyleE2EEES1J_S1Q_JEEENS4_5SM1004TMEM4LOAD26SM100_TMEM_LOAD_32dp32b32xENS4_13SM90_TMA_LOADENS11_INS12_ILi2ELi4ELi3EEES15_NSS_INS5_IJS16_S1L_EEENS5_IJS1L_SC_EEEEEEENS4_39AutoVectorizingCopyWithAssumedAlignmentILi128EEENS4_14SM90_TMA_STOREES26_S28_S28_EEEvvEEEEvNT_6ParamsE)
	.align		4
        /*000c*/ 	.word	index@(__assertfail)
	.align		4
        /*0010*/ 	.word	0x00000000
	.align		4
        /*0014*/ 	.word	0xfffffffe
	.align		4
        /*0018*/ 	.word	0x00000000
	.align		4
        /*001c*/ 	.word	0xfffffffd
	.align		4
        /*0020*/ 	.word	0x00000000
	.align		4
        /*0024*/ 	.word	0xfffffffc


//--------------------- .nv.constant4             --------------------------
	.section	.nv.constant4,"a",@progbits
	.align	8
	.align		8
.nv.constant4:
        /*0000*/ 	.dword	__assertfail
	.align		8
        /*0008*/ 	.dword	__unnamed_1
	.align		8
        /*0010*/ 	.dword	__unnamed_2
	.align		8
        /*0018*/ 	.dword	_ZN40_INTERNAL_259272ca_4_k_cu_4bdb5bb9_254544cuda3std3__45__cpo5beginE
	.align		8
        /*0020*/ 	.dword	_ZN40_INTERNAL_259272ca_4_k_cu_4bdb5bb9_254544cuda3std3__45__cpo3endE
	.align		8
        /*0028*/ 	.dword	_ZN40_INTERNAL_259272ca_4_k_cu_4bdb5bb9_254544cuda3std3__45__cpo6cbeginE
	.align		8
        /*0030*/ 	.dword	_ZN40_INTERNAL_259272ca_4_k_cu_4bdb5bb9_254544cuda3std3__45__cpo4cendE
	.align		8
        /*0038*/ 	.dword	_ZN40_INTERNAL_259272ca_4_k_cu_4bdb5bb9_254544cuda3std3__442_GLOBAL__N__259272ca_4_k_cu_4bdb5bb9_254546ignoreE
	.align		8
        /*0040*/ 	.dword	_ZN40_INTERNAL_259272ca_4_k_cu_4bdb5bb9_254544cuda3std3__419piecewise_constructE
	.align		8
        /*0048*/ 	.dword	_ZN40_INTERNAL_259272ca_4_k_cu_4bdb5bb9_254544cuda3std3__48in_placeE
	.align		8
        /*0050*/ 	.dword	_ZN40_INTERNAL_259272ca_4_k_cu_4bdb5bb9_254544cuda3std6ranges3__45__cpo4swapE
	.align		8
        /*0058*/ 	.dword	_ZN40_INTERNAL_259272ca_4_k_cu_4bdb5bb9_254544cuda3std6ranges3__45__cpo9iter_moveE
	.align		8
        /*0060*/ 	.dword	_ZN40_INTERNAL_259272ca_4_k_cu_4bdb5bb9_254544cute7productE
	.align		8
        /*0068*/ 	.dword	_ZN40_INTERNAL_259272ca_4_k_cu_4bdb5bb9_254544cute1_E
	.align		8
        /*0070*/ 	.dword	$str$25
	.align		8
        /*0078*/ 	.dword	$str$26
	.align		8
        /*0080*/ 	.dword	$str$27
	.align		8
        /*0088*/ 	.dword	$str$28


//--------------------- .text._ZN7cutlass13device_kernelINS_4gemm6kernel13GemmUniversalIN4cute5tupleIJiiiiEEENS1_10collective13CollectiveMmaINS1_35MainloopSm100TmaUmmaWarpSpecializedILi5ELi2ELi4ENS5_IJNS4_1CILi2EEENSA_ILi1EEESC_EEEEENS5_IJNSA_ILi128EEENSA_ILi192EEESF_EEENS_6half_tENS5_IJlSC_lEEESI_SJ_NS4_8TiledMMAINS4_8MMA_AtomIJNS4_26SM100_MMA_F16BF16_2x1SM_SSISI_SI_fLi128ELi192ELNS4_4UMMA5MajorE0ELSO_0ELNSN_7ScaleInE0ELSP_0EEEEEENS4_6LayoutINS5_IJSC_SC_SC_EEENS5_IJNSA_ILi0EEESU_SU_EEEEENS5_IJNS4_10UnderscoreESX_SX_EEEEENS4_18SM100_TMA_2SM_LOADENS4_14ComposedLayoutINS4_7SwizzleILi3ELi4ELi3EEENS4_18smem_ptr_flag_bitsILi16EEENSS_INS5_IJNSA_ILi8EEENSA_ILi64EEEEEENS5_IJS17_SC_EEEEEEEvNS4_8identityES10_S1B_vS1C_EENS_8epilogue10collective18CollectiveEpilogueINS1E_23Sm100TmaWarpSpecializedILi3ELi2ELi32ELb1ELb0EEEJNS5_IJS17_SG_SF_EEENS5_IJNSS_IS17_SC_EENSS_INS5_IJNSA_ILi32EEESB_EEENS5_IJSC_NSA_ILi96EEEEEEEEEEESI_SJ_SI_SJ_NS1E_6fusion15FusionCallbacksIS1I_NS1R_17LinearCombinationISI_fSI_fLNS_15FloatRoundStyleE2EEES1J_S1Q_JEEENS4_5SM1004TMEM4LOAD26SM100_TMEM_LOAD_32dp32b32xENS4_13SM90_TMA_LOADENS11_INS12_ILi2ELi4ELi3EEES15_NSS_INS5_IJS16_S1L_EEENS5_IJS1L_SC_EEEEEEENS4_39AutoVectorizingCopyWithAssumedAlignmentILi128EEENS4_14SM90_TMA_STOREES26_S28_S28_EEEvvEEEEvNT_6ParamsE --------------------------
	.section	.text._ZN7cutlass13device_kernelINS_4gemm6kernel13GemmUniversalIN4cute5tupleIJiiiiEEENS1_10collective13CollectiveMmaINS1_35MainloopSm100TmaUmmaWarpSpecializedILi5ELi2ELi4ENS5_IJNS4_1CILi2EEENSA_ILi1EEESC_EEEEENS5_IJNSA_ILi128EEENSA_ILi192EEESF_EEENS_6half_tENS5_IJlSC_lEEESI_SJ_NS4_8TiledMMAINS4_8MMA_AtomIJNS4_26SM100_MMA_F16BF16_2x1SM_SSISI_SI_fLi128ELi192ELNS4_4UMMA5MajorE0ELSO_0ELNSN_7ScaleInE0ELSP_0EEEEEENS4_6LayoutINS5_IJSC_SC_SC_EEENS5_IJNSA_ILi0EEESU_SU_EEEEENS5_IJNS4_10UnderscoreESX_SX_EEEEENS4_18SM100_TMA_2SM_LOADENS4_14ComposedLayoutINS4_7SwizzleILi3ELi4ELi3EEENS4_18smem_ptr_flag_bitsILi16EEENSS_INS5_IJNSA_ILi8EEENSA_ILi64EEEEEENS5_IJS17_SC_EEEEEEEvNS4_8identityES10_S1B_vS1C_EENS_8epilogue10collective18CollectiveEpilogueINS1E_23Sm100TmaWarpSpecializedILi3ELi2ELi32ELb1ELb0EEEJNS5_IJS17_SG_SF_EEENS5_IJNSS_IS17_SC_EENSS_INS5_IJNSA_ILi32EEESB_EEENS5_IJSC_NSA_ILi96EEEEEEEEEEESI_SJ_SI_SJ_NS1E_6fusion15FusionCallbacksIS1I_NS1R_17LinearCombinationISI_fSI_fLNS_15FloatRoundStyleE2EEES1J_S1Q_JEEENS4_5SM1004TMEM4LOAD26SM100_TMEM_LOAD_32dp32b32xENS4_13SM90_TMA_LOADENS11_INS12_ILi2ELi4ELi3EEES15_NSS_INS5_IJS16_S1L_EEENS5_IJS1L_SC_EEEEEEENS4_39AutoVectorizingCopyWithAssumedAlignmentILi128EEENS4_14SM90_TMA_STOREES26_S28_S28_EEEvvEEEEvNT_6ParamsE,"ax",@progbits
	.align	128
.text._ZN7cutlass13device_kernelINS_4gemm6kernel13GemmUniversalIN4cute5tupleIJiiiiEEENS1_10collective13CollectiveMmaINS1_35MainloopSm100TmaUmmaWarpSpecializedILi5ELi2ELi4ENS5_IJNS4_1CILi2EEENSA_ILi1EEESC_EEEEENS5_IJNSA_ILi128EEENSA_ILi192EEESF_EEENS_6half_tENS5_IJlSC_lEEESI_SJ_NS4_8TiledMMAINS4_8MMA_AtomIJNS4_26SM100_MMA_F16BF16_2x1SM_SSISI_SI_fLi128ELi192ELNS4_4UMMA5MajorE0ELSO_0ELNSN_7ScaleInE0ELSP_0EEEEEENS4_6LayoutINS5_IJSC_SC_SC_EEENS5_IJNSA_ILi0EEESU_SU_EEEEENS5_IJNS4_10UnderscoreESX_SX_EEEEENS4_18SM100_TMA_2SM_LOADENS4_14ComposedLayoutINS4_7SwizzleILi3ELi4ELi3EEENS4_18smem_ptr_flag_bitsILi16EEENSS_INS5_IJNSA_ILi8EEENSA_ILi64EEEEEENS5_IJS17_SC_EEEEEEEvNS4_8identityES10_S1B_vS1C_EENS_8epilogue10collective18CollectiveEpilogueINS1E_23Sm100TmaWarpSpecializedILi3ELi2ELi32ELb1ELb0EEEJNS5_IJS17_SG_SF_EEENS5_IJNSS_IS17_SC_EENSS_INS5_IJNSA_ILi32EEESB_EEENS5_IJSC_NSA_ILi96EEEEEEEEEEESI_SJ_SI_SJ_NS1E_6fusion15FusionCallbacksIS1I_NS1R_17LinearCombinationISI_fSI_fLNS_15FloatRoundStyleE2EEES1J_S1Q_JEEENS4_5SM1004TMEM4LOAD26SM100_TMEM_LOAD_32dp32b32xENS4_13SM90_TMA_LOADENS11_INS12_ILi2ELi4ELi3EEES15_NSS_INS5_IJS16_S1L_EEENS5_IJS1L_SC_EEEEEEENS4_39AutoVectorizingCopyWithAssumedAlignmentILi128EEENS4_14SM90_TMA_STOREES26_S28_S28_EEEvvEEEEvNT_6ParamsE:
        .type           _ZN7cutlass13device_kernelINS_4gemm6kernel13GemmUniversalIN4cute5tupleIJiiiiEEENS1_10collective13CollectiveMmaINS1_35MainloopSm100TmaUmmaWarpSpecializedILi5ELi2ELi4ENS5_IJNS4_1CILi2EEENSA_ILi1EEESC_EEEEENS5_IJNSA_ILi128EEENSA_ILi192EEESF_EEENS_6half_tENS5_IJlSC_lEEESI_SJ_NS4_8TiledMMAINS4_8MMA_AtomIJNS4_26SM100_MMA_F16BF16_2x1SM_SSISI_SI_fLi128ELi192ELNS4_4UMMA5MajorE0ELSO_0ELNSN_7ScaleInE0ELSP_0EEEEEENS4_6LayoutINS5_IJSC_SC_SC_EEENS5_IJNSA_ILi0EEESU_SU_EEEEENS5_IJNS4_10UnderscoreESX_SX_EEEEENS4_18SM100_TMA_2SM_LOADENS4_14ComposedLayoutINS4_7SwizzleILi3ELi4ELi3EEENS4_18smem_ptr_flag_bitsILi16EEENSS_INS5_IJNSA_ILi8EEENSA_ILi64EEEEEENS5_IJS17_SC_EEEEEEEvNS4_8identityES10_S1B_vS1C_EENS_8epilogue10collective18CollectiveEpilogueINS1E_23Sm100TmaWarpSpecializedILi3ELi2ELi32ELb1ELb0EEEJNS5_IJS17_SG_SF_EEENS5_IJNSS_IS17_SC_EENSS_INS5_IJNSA_ILi32EEESB_EEENS5_IJSC_NSA_ILi96EEEEEEEEEEESI_SJ_SI_SJ_NS1E_6fusion15FusionCallbacksIS1I_NS1R_17LinearCombinationISI_fSI_fLNS_15FloatRoundStyleE2EEES1J_S1Q_JEEENS4_5SM1004TMEM4LOAD26SM100_TMEM_LOAD_32dp32b32xENS4_13SM90_TMA_LOADENS11_INS12_ILi2ELi4ELi3EEES15_NSS_INS5_IJS16_S1L_EEENS5_IJS1L_SC_EEEEEEENS4_39AutoVectorizingCopyWithAssumedAlignmentILi128EEENS4_14SM90_TMA_STOREES26_S28_S28_EEEvvEEEEvNT_6ParamsE,@function
        .size           _ZN7cutlass13device_kernelINS_4gemm6kernel13GemmUniversalIN4cute5tupleIJiiiiEEENS1_10collective13CollectiveMmaINS1_35MainloopSm100TmaUmmaWarpSpecializedILi5ELi2ELi4ENS5_IJNS4_1CILi2EEENSA_ILi1EEESC_EEEEENS5_IJNSA_ILi128EEENSA_ILi192EEESF_EEENS_6half_tENS5_IJlSC_lEEESI_SJ_NS4_8TiledMMAINS4_8MMA_AtomIJNS4_26SM100_MMA_F16BF16_2x1SM_SSISI_SI_fLi128ELi192ELNS4_4UMMA5MajorE0ELSO_0ELNSN_7ScaleInE0ELSP_0EEEEEENS4_6LayoutINS5_IJSC_SC_SC_EEENS5_IJNSA_ILi0EEESU_SU_EEEEENS5_IJNS4_10UnderscoreESX_SX_EEEEENS4_18SM100_TMA_2SM_LOADENS4_14ComposedLayoutINS4_7SwizzleILi3ELi4ELi3EEENS4_18smem_ptr_flag_bitsILi16EEENSS_INS5_IJNSA_ILi8EEENSA_ILi64EEEEEENS5_IJS17_SC_EEEEEEEvNS4_8identityES10_S1B_vS1C_EENS_8epilogue10collective18CollectiveEpilogueINS1E_23Sm100TmaWarpSpecializedILi3ELi2ELi32ELb1ELb0EEEJNS5_IJS17_SG_SF_EEENS5_IJNSS_IS17_SC_EENSS_INS5_IJNSA_ILi32EEESB_EEENS5_IJSC_NSA_ILi96EEEEEEEEEEESI_SJ_SI_SJ_NS1E_6fusion15FusionCallbacksIS1I_NS1R_17LinearCombinationISI_fSI_fLNS_15FloatRoundStyleE2EEES1J_S1Q_JEEENS4_5SM1004TMEM4LOAD26SM100_TMEM_LOAD_32dp32b32xENS4_13SM90_TMA_LOADENS11_INS12_ILi2ELi4ELi3EEES15_NSS_INS5_IJS16_S1L_EEENS5_IJS1L_SC_EEEEEEENS4_39AutoVectorizingCopyWithAssumedAlignmentILi128EEENS4_14SM90_TMA_STOREES26_S28_S28_EEEvvEEEEvNT_6ParamsE,(.L_x_187 - _ZN7cutlass13device_kernelINS_4gemm6kernel13GemmUniversalIN4cute5tupleIJiiiiEEENS1_10collective13CollectiveMmaINS1_35MainloopSm100TmaUmmaWarpSpecializedILi5ELi2ELi4ENS5_IJNS4_1CILi2EEENSA_ILi1EEESC_EEEEENS5_IJNSA_ILi128EEENSA_ILi192EEESF_EEENS_6half_tENS5_IJlSC_lEEESI_SJ_NS4_8TiledMMAINS4_8MMA_AtomIJNS4_26SM100_MMA_F16BF16_2x1SM_SSISI_SI_fLi128ELi192ELNS4_4UMMA5MajorE0ELSO_0ELNSN_7ScaleInE0ELSP_0EEEEEENS4_6LayoutINS5_IJSC_SC_SC_EEENS5_IJNSA_ILi0EEESU_SU_EEEEENS5_IJNS4_10UnderscoreESX_SX_EEEEENS4_18SM100_TMA_2SM_LOADENS4_14ComposedLayoutINS4_7SwizzleILi3ELi4ELi3EEENS4_18smem_ptr_flag_bitsILi16EEENSS_INS5_IJNSA_ILi8EEENSA_ILi64EEEEEENS5_IJS17_SC_EEEEEEEvNS4_8identityES10_S1B_vS1C_EENS_8epilogue10collective18CollectiveEpilogueINS1E_23Sm100TmaWarpSpecializedILi3ELi2ELi32ELb1ELb0EEEJNS5_IJS17_SG_SF_EEENS5_IJNSS_IS17_SC_EENSS_INS5_IJNSA_ILi32EEESB_EEENS5_IJSC_NSA_ILi96EEEEEEEEEEESI_SJ_SI_SJ_NS1E_6fusion15FusionCallbacksIS1I_NS1R_17LinearCombinationISI_fSI_fLNS_15FloatRoundStyleE2EEES1J_S1Q_JEEENS4_5SM1004TMEM4LOAD26SM100_TMEM_LOAD_32dp32b32xENS4_13SM90_TMA_LOADENS11_INS12_ILi2ELi4ELi3EEES15_NSS_INS5_IJS16_S1L_EEENS5_IJS1L_SC_EEEEEEENS4_39AutoVectorizingCopyWithAssumedAlignmentILi128EEENS4_14SM90_TMA_STOREES26_S28_S28_EEEvvEEEEvNT_6ParamsE)
        .other          _ZN7cutlass13device_kernelINS_4gemm6kernel13GemmUniversalIN4cute5tupleIJiiiiEEENS1_10collective13CollectiveMmaINS1_35MainloopSm100TmaUmmaWarpSpecializedILi5ELi2ELi4ENS5_IJNS4_1CILi2EEENSA_ILi1EEESC_EEEEENS5_IJNSA_ILi128EEENSA_ILi192EEESF_EEENS_6half_tENS5_IJlSC_lEEESI_SJ_NS4_8TiledMMAINS4_8MMA_AtomIJNS4_26SM100_MMA_F16BF16_2x1SM_SSISI_SI_fLi128ELi192ELNS4_4UMMA5MajorE0ELSO_0ELNSN_7ScaleInE0ELSP_0EEEEEENS4_6LayoutINS5_IJSC_SC_SC_EEENS5_IJNSA_ILi0EEESU_SU_EEEEENS5_IJNS4_10UnderscoreESX_SX_EEEEENS4_18SM100_TMA_2SM_LOADENS4_14ComposedLayoutINS4_7SwizzleILi3ELi4ELi3EEENS4_18smem_ptr_flag_bitsILi16EEENSS_INS5_IJNSA_ILi8EEENSA_ILi64EEEEEENS5_IJS17_SC_EEEEEEEvNS4_8identityES10_S1B_vS1C_EENS_8epilogue10collective18CollectiveEpilogueINS1E_23Sm100TmaWarpSpecializedILi3ELi2ELi32ELb1ELb0EEEJNS5_IJS17_SG_SF_EEENS5_IJNSS_IS17_SC_EENSS_INS5_IJNSA_ILi32EEESB_EEENS5_IJSC_NSA_ILi96EEEEEEEEEEESI_SJ_SI_SJ_NS1E_6fusion15FusionCallbacksIS1I_NS1R_17LinearCombinationISI_fSI_fLNS_15FloatRoundStyleE2EEES1J_S1Q_JEEENS4_5SM1004TMEM4LOAD26SM100_TMEM_LOAD_32dp32b32xENS4_13SM90_TMA_LOADENS11_INS12_ILi2ELi4ELi3EEES15_NSS_INS5_IJS16_S1L_EEENS5_IJS1L_SC_EEEEEEENS4_39AutoVectorizingCopyWithAssumedAlignmentILi128EEENS4_14SM90_TMA_STOREES26_S28_S28_EEEvvEEEEvNT_6ParamsE,@"STO_CUDA_ENTRY STV_DEFAULT"
_ZN7cutlass13device_kernelINS_4gemm6kernel13GemmUniversalIN4cute5tupleIJiiiiEEENS1_10collective13CollectiveMmaINS1_35MainloopSm100TmaUmmaWarpSpecializedILi5ELi2ELi4ENS5_IJNS4_1CILi2EEENSA_ILi1EEESC_EEEEENS5_IJNSA_ILi128EEENSA_ILi192EEESF_EEENS_6half_tENS5_IJlSC_lEEESI_SJ_NS4_8TiledMMAINS4_8MMA_AtomIJNS4_26SM100_MMA_F16BF16_2x1SM_SSISI_SI_fLi128ELi192ELNS4_4UMMA5MajorE0ELSO_0ELNSN_7ScaleInE0ELSP_0EEEEEENS4_6LayoutINS5_IJSC_SC_SC_EEENS5_IJNSA_ILi0EEESU_SU_EEEEENS5_IJNS4_10UnderscoreESX_SX_EEEEENS4_18SM100_TMA_2SM_LOADENS4_14ComposedLayoutINS4_7SwizzleILi3ELi4ELi3EEENS4_18smem_ptr_flag_bitsILi16EEENSS_INS5_IJNSA_ILi8EEENSA_ILi64EEEEEENS5_IJS17_SC_EEEEEEEvNS4_8identityES10_S1B_vS1C_EENS_8epilogue10collective18CollectiveEpilogueINS1E_23Sm100TmaWarpSpecializedILi3ELi2ELi32ELb1ELb0EEEJNS5_IJS17_SG_SF_EEENS5_IJNSS_IS17_SC_EENSS_INS5_IJNSA_ILi32EEESB_EEENS5_IJSC_NSA_ILi96EEEEEEEEEEESI_SJ_SI_SJ_NS1E_6fusion15FusionCallbacksIS1I_NS1R_17LinearCombinationISI_fSI_fLNS_15FloatRoundStyleE2EEES1J_S1Q_JEEENS4_5SM1004TMEM4LOAD26SM100_TMEM_LOAD_32dp32b32xENS4_13SM90_TMA_LOADENS11_INS12_ILi2ELi4ELi3EEES15_NSS_INS5_IJS16_S1L_EEENS5_IJS1L_SC_EEEEEEENS4_39AutoVectorizingCopyWithAssumedAlignmentILi128EEENS4_14SM90_TMA_STOREES26_S28_S28_EEEvvEEEEvNT_6ParamsE:
[----:B------:R-:W1:Y:S01]  /*0000*/  LDC R1, c[0x0][0x37c] ;  /* 0x0000df00ff017b82 */ /* 0x000e620000000800 */
[----:B------:R-:W2:Y:S01]  /*0010*/  S2R R105, SR_TID.X ;  /* 0x0000000000697919 */ /* 0x000ea20000002100 */
[----:B------:R-:W3:Y:S06]  /*0020*/  LDCU.64 UR4, c[0x0][0x890] ;  /* 0x00011200ff0477ac */ /* 0x000eec0008000a00 */
[----:B------:R-:W4:Y:S01]  /*0030*/  S2UR UR37, SR_CgaCtaId ;  /* 0x00000000002579c3 */ /* 0x000f220000008800 */
[----:B------:R-:W-:Y:S02]  /*0040*/  PRMT R92, RZ, 0x7610, R92 ;  /* 0x00007610ff5c7816 */ /* 0x000fe4000000005c */
[----:B------:R-:W-:Y:S01]  /*0050*/  ELECT P1, URZ, PT ;  /* 0x0000000000ff782f */ /* 0x000fe20003820000 */
[----:B------:R-:W1:Y:S01]  /*0060*/  LDCU.64 UR46, c[0x0][0x358] ;  /* 0x00006b00ff2e77ac */ /* 0x000e620008000a00 */
[----:B---3--:R-:W-:-:S04]  /*0070*/  UISETP.NE.U32.AND UP0, UPT, UR4, URZ, UPT ;  /* 0x000000ff0400728c */ /* 0x008fc8000bf05070 */
[----:B------:R-:W-:Y:S02]  /*0080*/  UISETP.NE.AND.EX UP0, UPT, UR5, URZ, UPT, UP0 ;  /* 0x000000ff0500728c */ /* 0x000fe4000bf05300 */
[----:B----4-:R-:W-:Y:S02]  /*0090*/  ULOP3.LUT UR9, UR37, 0x1, URZ, 0xc0, !UPT ;  /* 0x0000000125097892 */ /* 0x010fe4000f8ec0ff */
[----:B------:R-:W-:Y:S01]  /*00a0*/  ULOP3.LUT UR8, UR37, 0x1, URZ, 0x3c, !UPT ;  /* 0x0000000125087892 */ /* 0x000fe2000f8e3cff */
[----:B--2---:R-:W-:-:S05]  /*00b0*/  SHF.R.U32.HI R96, RZ, 0x5, R105 ;  /* 0x00000005ff607819 */ /* 0x004fca0000011669 */
[----:B------:R-:W2:Y:S02]  /*00c0*/  SHFL.IDX PT, R0, R96, RZ, 0x1f ;  /* 0x00001fff60007589 */ /* 0x000ea400000e0000 */
[----:B--2---:R-:W-:Y:S01]  /*00d0*/  R2UR UR10, R0 ;  /* 0x00000000000a72ca */ /* 0x004fe200000e0000 */
[----:B-1----:R-:W-:-:S14]  /*00e0*/  BRA.U UP0, `(.L_x_0) ;  /* 0x00000001002c7547 */ /* 0x002fdc000b800000 */
[----:B------:R-:W1:Y:S02]  /*00f0*/  LDCU.64 UR6, c[0x0][0x888] ;  /* 0x00011100ff0677ac */ /* 0x000e640008000a00 */
[----:B-1----:R-:W-:-:S04]  /*0100*/  UISETP.NE.U32.AND UP0, UPT, UR6, URZ, UPT ;  /* 0x000000ff0600728c */ /* 0x002fc8000bf05070 */
[----:B------:R-:W-:-:S09]  /*0110*/  UISETP.NE.AND.EX UP0, UPT, UR7, URZ, UPT, UP0 ;  /* 0x000000ff0700728c */ /* 0x000fd2000bf05300 */
[----:B------:R-:W-:Y:S05]  /*0120*/  BRA.U !UP0, `(.L_x_1) ;  /* 0x0000000108107547 */ /* 0x000fea000b800000 */
[----:B------:R-:W1:Y:S02]  /*0130*/  LDC.64 R2, c[0x0][0x888] ;  /* 0x00022200ff027b82 */ /* 0x000e640000000a00 */
[----:B-1----:R1:W5:Y:S01]  /*0140*/  LDG.E R49, desc[UR46][R2.64] ;  /* 0x0000002e02317981 */ /* 0x002362000c1e1900 */
[----:B------:R-:W-:Y:S01]  /*0150*/  HFMA2 R92, -RZ, RZ, 0, 5.9604644775390625e-08 ;  /* 0x00000001ff5c7431 */ /* 0x000fe200000001ff */
[----:B------:R-:W-:Y:S05]  /*0160*/  BRA `(.L_x_0) ;  /* 0x00000000000c7947 */ /* 0x000fea0003800000 */
.L_x_1:
[----:B------:R-:W1:Y:S01]  /*0170*/  LDCU UR6, c[0x0][0x880] ;  /* 0x00011000ff0677ac */ /* 0x000e620008000800 */
[----:B------:R-:W-:Y:S01]  /*0180*/  HFMA2 R92, -RZ, RZ, 0, 5.9604644775390625e-08 ;  /* 0x00000001ff5c7431 */ /* 0x000fe200000001ff */
[----:B-1----:R-:W-:-:S07]  /*0190*/  MOV R49, UR6 ;  /* 0x0000000600317c02 */ /* 0x002fce0008000f00 */
.L_x_0:
[----:B------:R-:W2:Y:S02]  /*01a0*/  LDCU.64 UR6, c[0x0][0x8b0] ;  /* 0x00011600ff0677ac */ /* 0x000ea40008000a00 */
[----:B--2---:R-:W-:-:S04]  /*01b0*/  UISETP.NE.U32.AND UP0, UPT, UR6, URZ, UPT ;  /* 0x000000ff0600728c */ /* 0x004fc8000bf05070 */
[----:B------:R-:W-:-:S09]  /*01c0*/  UISETP.NE.AND.EX UP0, UPT, UR7, URZ, UPT, UP0 ;  /* 0x000000ff0700728c */ /* 0x000fd2000bf05300 */
[----:B------:R-:W-:Y:S05]  /*01d0*/  BRA.U UP0, `(.L_x_2) ;  /* 0x0000000100247547 */ /* 0x000fea000b800000 */
[----:B------:R-:W2:Y:S02]  /*01e0*/  LDCU.64 UR6, c[0x0][0x8a8] ;  /* 0x00011500ff0677ac */ /* 0x000ea40008000a00 */
[----:B--2---:R-:W-:-:S04]  /*01f0*/  UISETP.NE.U32.AND UP0, UPT, UR6, URZ, UPT ;  /* 0x000000ff0600728c */ /* 0x004fc8000bf05070 */
[----:B------:R-:W-:-:S09]  /*0200*/  UISETP.NE.AND.EX UP0, UPT, UR7, URZ, UPT, UP0 ;  /* 0x000000ff0700728c */ /* 0x000fd2000bf05300 */
[----:B------:R-:W-:Y:S05]  /*0210*/  BRA.U !UP0, `(.L_x_3) ;  /* 0x00000001080c7547 */ /* 0x000fea000b800000 */
[----:B------:R-:W2:Y:S02]  /*0220*/  LDC.64 R46, c[0x0][0x8a8] ;  /* 0x00022a00ff2e7b82 */ /* 0x000ea40000000a00 */
[----:B--2---:R2:W5:Y:S01]  /*0230*/  LDG.E R46, desc[UR46][R46.64] ;  /* 0x0000002e2e2e7981 */ /* 0x004562000c1e1900 */
[----:B------:R-:W-:Y:S05]  /*0240*/  BRA `(.L_x_2) ;  /* 0x0000000000087947 */ /* 0x000fea0003800000 */
.L_x_3:
[----:B------:R-:W2:Y:S02]  /*0250*/  LDCU UR6, c[0x0][0x8a0] ;  /* 0x00011400ff0677ac */ /* 0x000ea40008000800 */
[----:B--2---:R-:W-:Y:S02]  /*0260*/  MOV R46, UR6 ;  /* 0x00000006002e7c02 */ /* 0x004fe40008000f00 */
.L_x_2:
[----:B------:R-:W-:Y:S01]  /*0270*/  IMAD.U32 R0, RZ, RZ, UR10 ;  /* 0x0000000aff007e24 */ /* 0x000fe2000f8e00ff */
[----:B------:R-:W-:Y:S04]  /*0280*/  BSSY.RECONVERGENT B0, `(.L_x_4) ;  /* 0x000000c000007945 */ /* 0x000fe80003800200 */
[C---:B------:R-:W-:Y:S02]  /*0290*/  ISETP.NE.OR P2, PT, R0.reuse, 0x1, !P1 ;  /* 0x000000010000780c */ /* 0x040fe40004f45670 */
[----:B------:R-:W-:-:S11]  /*02a0*/  ISETP.NE.OR P0, PT, R0, 0x3, !P1 ;  /* 0x000000030000780c */ /* 0x000fd60004f05670 */
[----:B------:R-:W-:Y:S05]  /*02b0*/  @P2 BRA `(.L_x_5) ;  /* 0x0000000000202947 */ /* 0x000fea0003800000 */
[----:B------:R-:W3:Y:S02]  /*02c0*/  LDCU.64 UR6, c[0x0][0x348] ;  /* 0x00006900ff0677ac */ /* 0x000ee40008000a00 */
[----:B---3--:R-:W-:Y:S02]  /*02d0*/  UIADD3 UR12, UP1, UPT, UR6, 0x80, URZ ;  /* 0x00000080060c7890 */ /* 0x008fe4000ff3e0ff */
[----:B------:R-:W-:Y:S02]  /*02e0*/  UIADD3 UR6, UP0, UPT, UR6, 0x180, URZ ;  /* 0x0000018006067890 */ /* 0x000fe4000ff1e0ff */
[----:B------:R-:W-:Y:S02]  /*02f0*/  UIADD3.X UR13, UPT, UPT, URZ, UR7, URZ, UP1, !UPT ;  /* 0x00000007ff0d7290 */ /* 0x000fe40008ffe4ff */
[----:B------:R-:W-:-:S07]  /*0300*/  UIADD3.X UR7, UPT, UPT, URZ, UR7, URZ, UP0, !UPT ;  /* 0x00000007ff077290 */ /* 0x000fce00087fe4ff */
[----:B------:R3:W-:Y:S02]  /*0310*/  UTMACCTL.PF [UR12] ;  /* 0x000000000c0079b9 */ /* 0x0007e40008040000 */
[----:B------:R3:W-:Y:S02]  /*0320*/  UTMACCTL.PF [UR6] ;  /* 0x00000000060079b9 */ /* 0x0007e40008040000 */
[----:B---3--:R-:W-:Y:S01]  /*0330*/  NOP ;  /* 0x0000000000007918 */ /* 0x008fe20000000000 */
.L_x_5:
[----:B------:R-:W-:Y:S05]  /*0340*/  BSYNC.RECONVERGENT B0 ;  /* 0x0000000000007941 */ /* 0x000fea0003800200 */
.L_x_4:
[----:B------:R-:W-:Y:S04]  /*0350*/  BSSY.RECONVERGENT B0, `(.L_x_6) ;  /* 0x000000a000007945 */ /* 0x000fe80003800200 */
        /* <DEDUP_REMOVED lines=9> */
.L_x_7:
[----:B------:R-:W-:Y:S05]  /*03f0*/  BSYNC.RECONVERGENT B0 ;  /* 0x0000000000007941 */ /* 0x000fea0003800200 */
.L_x_6:
[----:B------:R-:W3:Y:S01]  /*0400*/  LDCU.64 UR6, c[0x0][0x888] ;  /* 0x00011100ff0677ac */ /* 0x000ee20008000a00 */
[----:B------:R-:W-:Y:S02]  /*0410*/  UISETP.EQ.U32.AND UP1, UPT, UR4, URZ, UPT ;  /* 0x000000ff0400728c */ /* 0x000fe4000bf22070 */
[----:B------:R-:W-:Y:S02]  /*0420*/  UPLOP3.LUT UP5, UPT, UPT, UPT, UPT, 0x80, 0x8 ;  /* 0x000000000008789c */ /* 0x000fe40003faf070 */
[----:B---3--:R-:W-:-:S04]  /*0430*/  UISETP.NE.U32.AND UP0, UPT, UR6, URZ, UPT ;  /* 0x000000ff0600728c */ /* 0x008fc8000bf05070 */
[----:B------:R-:W-:-:S04]  /*0440*/  UISETP.NE.AND.EX UP0, UPT, UR7, URZ, UPT, UP0 ;  /* 0x000000ff0700728c */ /* 0x000fc8000bf05300 */
[----:B------:R-:W-:-:S04]  /*0450*/  UISETP.EQ.OR.EX UP2, UPT, UR5, URZ, !UP0, UP1 ;  /* 0x000000ff0500728c */ /* 0x000fc8000c742710 */
[----:B------:R-:W-:-:S05]  /*0460*/  UP2UR UR51, UPR, URZ, 0x4 ;  /* 0x00000004ff337883 */ /* 0x000fca0008000000 */
[----:B------:R-:W-:Y:S07]  /*0470*/  BRA.U !UP2, `(.L_x_8) ;  /* 0x000000010a207547 */ /* 0x000fee000b800000 */
[----:B------:R-:W-:Y:S01]  /*0480*/  UISETP.NE.U32.AND UP2, UPT, UR4, URZ, UPT ;  /* 0x000000ff0400728c */ /* 0x000fe2000bf45070 */
[----:B-----5:R-:W-:Y:S01]  /*0490*/  FSETP.NEU.AND P0, PT, R49, RZ, PT ;  /* 0x000000ff3100720b */ /* 0x020fe20003f0d000 */
[----:B------:R-:W-:Y:S02]  /*04a0*/  USEL UR4, URZ, 0xffffffff, UP0 ;  /* 0xffffffffff047887 */ /* 0x000fe40008000000 */
[----:B------:R-:W-:-:S10]  /*04b0*/  UISETP.NE.AND.EX UP2, UPT, UR5, URZ, UPT, UP2 ;  /* 0x000000ff0500728c */ /* 0x000fd4000bf45320 */
[----:B------:R-:W-:Y:S01]  /*04c0*/  VOTEU.ANY UP1, P0 ;  /* 0x0000000000ff7886 */ /* 0x000fe20000020100 */
[----:B------:R-:W-:-:S04]  /*04d0*/  @!UP2 USEL UR4, URZ, 0xffffffff, UP1 ;  /* 0xffffffffff04a887 */ /* 0x000fc80008800000 */
[----:B------:R-:W-:-:S04]  /*04e0*/  ULOP3.LUT UR4, UR4, 0x1, URZ, 0xc0, !UPT ;  /* 0x0000000104047892 */ /* 0x000fc8000f8ec0ff */
[----:B------:R-:W-:-:S11]  /*04f0*/  UISETP.NE.U32.AND UP5, UPT, UR4, 0x1, UPT ;  /* 0x000000010400788c */ /* 0x000fd6000bfa5070 */
.L_x_8:
[----:B------:R-:W3:Y:S01]  /*0500*/  SHFL.IDX PT, R0, R96, RZ, 0x1f ;  /* 0x00001fff60007589 */ /* 0x000ee200000e0000 */
[----:B------:R-:W-:-:S04]  /*0510*/  UISETP.NE.AND UP1, UPT, UR10, 0x2, UPT ;  /* 0x000000020a00788c */ /* 0x000fc8000bf25270 */
[----:B------:R-:W-:Y:S02]  /*0520*/  UISETP.EQ.AND UP2, UPT, UR9, URZ, !UP1 ;  /* 0x000000ff0900728c */ /* 0x000fe4000cf42270 */
[----:B------:R-:W-:-:S04]  /*0530*/  USEL UR14, URZ, 0x1, UP1 ;  /* 0x00000001ff0e7887 */ /* 0x000fc80008800000 */
[----:B------:R-:W-:Y:S02]  /*0540*/  PLOP3.LUT P5, PT, P1, PT, UP2, 0x80, 0x8 ;  /* 0x000000000008781c */ /* 0x000fe40000faf028 */
[----:B---3--:R-:W-:-:S13]  /*0550*/  ISETP.NE.AND P0, PT, R0, RZ, PT ;  /* 0x000000ff0000720c */ /* 0x008fda0003f05270 */
[----:B------:R-:W-:Y:S05]  /*0560*/  @P0 BRA `(.L_x_9) ;  /* 0x00000000004c0947 */ /* 0x000fea0003800000 */
[----:B------:R-:W-:Y:S01]  /*0570*/  UMOV UR5, 0x400 ;  /* 0x0000040000057882 */ /* 0x000fe20000000000 */
[----:B------:R-:W-:Y:S01]  /*0580*/  UMOV UR4, 0x1 ;  /* 0x0000000100047882 */ /* 0x000fe20000000000 */
[----:B------:R-:W-:Y:S02]  /*0590*/  ULEA UR5, UR37, UR5, 0x18 ;  /* 0x0000000525057291 */ /* 0x000fe4000f8ec0ff */
[----:B------:R-:W-:-:S04]  /*05a0*/  UIADD3 UR6, UPT, UPT, -UR4, 0x100000, URZ ;  /* 0x0010000004067890 */ /* 0x000fc8000fffe1ff */
[----:B------:R-:W-:Y:S02]  /*05b0*/  USHF.L.U32 UR7, UR6, 0xb, URZ ;  /* 0x0000000b06077899 */ /* 0x000fe400080006ff */
[----:B------:R-:W-:Y:S01]  /*05c0*/  USHF.L.U32 UR6, UR6, 0x1, URZ ;  /* 0x0000000106067899 */ /* 0x000fe200080006ff */
[----:B------:R-:W-:Y:S01]  /*05d0*/  ELECT P0, URZ, PT ;  /* 0x0000000000ff782f */ /* 0x000fe20003800000 */
[----:B------:R-:W3:Y:S10]  /*05e0*/  FENCE.VIEW.ASYNC.S ;  /* 0x00000000000073c6 */ /* 0x000ef40000000000 */
[----:B---3--:R3:W4:Y:S01]  /*05f0*/  SYNCS.EXCH.64 URZ, [UR5], UR6 ;  /* 0x0000000605ff75b2 */ /* 0x0087220008000100 */
[----:B------:R3:W1:Y:S01]  /*0600*/  SYNCS.EXCH.64 URZ, [UR5+0x28], UR6 ;  /* 0x0000280605ff75b2 */ /* 0x0006620008000100 */
        /* <DEDUP_REMOVED lines=8> */
[----:B------:R-:W-:Y:S01]  /*0690*/  NOP ;  /* 0x0000000000007918 */ /* 0x000fe20000000000 */
.L_x_9:
[----:B------:R-:W2:Y:S01]  /*06a0*/  SHFL.IDX PT, R0, R96, RZ, 0x1f ;  /* 0x00001fff60007589 */ /* 0x000ea200000e0000 */
[----:B------:R-:W-:Y:S01]  /*06b0*/  NOP ;  /* 0x0000000000007918 */ /* 0x000fe20000000000 */
[----:B--2---:R-:W-:-:S13]  /*06c0*/  ISETP.NE.AND P0, PT, R0, 0x1, PT ;  /* 0x000000010000780c */ /* 0x004fda0003f05270 */
[----:B------:R-:W-:Y:S05]  /*06d0*/  @P0 BRA `(.L_x_10) ;  /* 0x00000000004c0947 */ /* 0x000fea0003800000 */
[----:B---3--:R-:W-:Y:S01]  /*06e0*/  UMOV UR6, 0x400 ;  /* 0x0000040000067882 */ /* 0x008fe20000000000 */
[----:B------:R-:W-:Y:S01]  /*06f0*/  UMOV UR5, 0x20 ;  /* 0x0000002000057882 */ /* 0x000fe20000000000 */
[----:B------:R-:W-:Y:S01]  /*0700*/  UMOV UR4, 0x80 ;  /* 0x0000008000047882 */ /* 0x000fe20000000000 */
[----:B------:R-:W-:Y:S02]  /*0710*/  ULEA UR6, UR37, UR6, 0x18 ;  /* 0x0000000625067291 */ /* 0x000fe4000f8ec0ff */
[----:B------:R-:W-:-:S04]  /*0720*/  UIADD3 UR12, UPT, UPT, -UR5, 0x100000, URZ ;  /* 0x00100000050c7890 */ /* 0x000fc8000fffe1ff */
[----:B------:R-:W-:Y:S02]  /*0730*/  USHF.L.U32 UR13, UR12, 0xb, URZ ;  /* 0x0000000b0c0d7899 */ /* 0x000fe400080006ff */
[----:B------:R-:W-:Y:S02]  /*0740*/  USHF.L.U32 UR12, UR12, 0x1, URZ ;  /* 0x000000010c0c7899 */ /* 0x000fe400080006ff */
[----:B------:R-:W-:-:S04]  /*0750*/  UIADD3 UR4, UPT, UPT, -UR4, 0x100000, URZ ;  /* 0x0010000004047890 */ /* 0x000fc8000fffe1ff */
[----:B------:R-:W-:Y:S02]  /*0760*/  USHF.L.U32 UR5, UR4, 0xb, URZ ;  /* 0x0000000b04057899 */ /* 0x000fe400080006ff */
[----:B------:R-:W-:Y:S01]  /*0770*/  USHF.L.U32 UR4, UR4, 0x1, URZ ;  /* 0x0000000104047899 */ /* 0x000fe200080006ff */
[----:B------:R-:W-:Y:S01]  /*0780*/  ELECT P0, URZ, PT ;  /* 0x0000000000ff782f */ /* 0x000fe20003800000 */
[----:B------:R-:W2:Y:S02]  /*0790*/  FENCE.VIEW.ASYNC.S ;  /* 0x00000000000073c6 */ /* 0x000ea40000000000 */
[----:B--2---:R2:W3:Y:S08]  /*07a0*/  SYNCS.EXCH.64 URZ, [UR6+0x50], UR12 ;  /* 0x0000500c06ff75b2 */ /* 0x0044f00008000100 */
[----:B------:R2:W1:Y:S01]  /*07b0*/  SYNCS.EXCH.64 URZ, [UR6+0x68], UR4 ;  /* 0x0000680406ff75b2 */ /* 0x0004620008000100 */
[----:B------:R2:W1:Y:S01]  /*07c0*/  SYNCS.EXCH.64 URZ, [UR6+0x58], UR12 ;  /* 0x0000580c06ff75b2 */ /* 0x0004620008000100 */
[----:B------:R2:W1:Y:S01]  /*07d0*/  SYNCS.EXCH.64 URZ, [UR6+0x70], UR4 ;  /* 0x0000700406ff75b2 */ /* 0x0004620008000100 */
[----:B------:R2:W1:Y:S01]  /*07e0*/  SYNCS.EXCH.64 URZ, [UR6+0x60], UR12 ;  /* 0x0000600c06ff75b2 */ /* 0x0004620008000100 */
[----:B------:R2:W1:Y:S01]  /*07f0*/  SYNCS.EXCH.64 URZ, [UR6+0x78], UR4 ;  /* 0x0000780406ff75b2 */ /* 0x0004620008000100 */
[----:B------:R-:W-:Y:S01]  /*0800*/  NOP ;  /* 0x0000000000007918 */ /* 0x000fe20000000000 */
.L_x_10:
[----:B------:R-:W4:Y:S01]  /*0810*/  SHFL.IDX PT, R0, R96, RZ, 0x1f ;  /* 0x00001fff60007589 */ /* 0x000f2200000e0000 */
[----:B------:R-:W-:Y:S01]  /*0820*/  NOP ;  /* 0x0000000000007918 */ /* 0x000fe20000000000 */
[----:B----4-:R-:W-:-:S13]  /*0830*/  ISETP.NE.AND P0, PT, R0, 0x3, PT ;  /* 0x000000030000780c */ /* 0x010fda0003f05270 */
[----:B------:R-:W-:Y:S05]  /*0840*/  @P0 BRA `(.L_x_11) ;  /* 0x00000000002c0947 */ /* 0x000fea0003800000 */
[----:B--23--:R-:W-:Y:S01]  /*0850*/  UMOV UR5, 0x400 ;  /* 0x0000040000057882 */ /* 0x00cfe20000000000 */
[----:B------:R-:W-:Y:S01]  /*0860*/  UMOV UR4, 0x20 ;  /* 0x0000002000047882 */ /* 0x000fe20000000000 */
[----:B------:R-:W-:Y:S02]  /*0870*/  ULEA UR5, UR37, UR5, 0x18 ;  /* 0x0000000525057291 */ /* 0x000fe4000f8ec0ff */
[----:B------:R-:W-:-:S04]  /*0880*/  UIADD3 UR6, UPT, UPT, -UR4, 0x100000, URZ ;  /* 0x0010000004067890 */ /* 0x000fc8000fffe1ff */
[----:B------:R-:W-:Y:S02]  /*0890*/  USHF.L.U32 UR7, UR6, 0xb, URZ ;  /* 0x0000000b06077899 */ /* 0x000fe400080006ff */
[----:B------:R-:W-:Y:S01]  /*08a0*/  USHF.L.U32 UR6, UR6, 0x1, URZ ;  /* 0x0000000106067899 */ /* 0x000fe200080006ff */
[----:B------:R-:W-:Y:S01]  /*08b0*/  ELECT P0, URZ, PT ;  /* 0x0000000000ff782f */ /* 0x000fe20003800000 */
[----:B------:R-:W2:Y:S10]  /*08c0*/  FENCE.VIEW.ASYNC.S ;  /* 0x00000000000073c6 */ /* 0x000eb40000000000 */
[----:B--2---:R4:W2:Y:S01]  /*08d0*/  SYNCS.EXCH.64 URZ, [UR5+0x80], UR6 ;  /* 0x0000800605ff75b2 */ /* 0x0048a20008000100 */
[----:B------:R4:W3:Y:S02]  /*08e0*/  SYNCS.EXCH.64 URZ, [UR5+0x88], UR6 ;  /* 0x0000880605ff75b2 */ /* 0x0008e40008000100 */
[----:B----4-:R-:W-:Y:S01]  /*08f0*/  NOP ;  /* 0x0000000000007918 */ /* 0x010fe20000000000 */
.L_x_11:
[----:B------:R-:W4:Y:S01]  /*0900*/  SHFL.IDX PT, R0, R96, RZ, 0x1f ;  /* 0x00001fff60007589 */ /* 0x000f2200000e0000 */
[----:B------:R-:W-:Y:S01]  /*0910*/  NOP ;  /* 0x0000000000007918 */ /* 0x000fe20000000000 */
[----:B----4-:R-:W-:-:S13]  /*0920*/  ISETP.NE.AND P0, PT, R0, 0x4, PT ;  /* 0x000000040000780c */ /* 0x010fda0003f05270 */
[----:B------:R-:W-:Y:S05]  /*0930*/  @P0 BRA `(.L_x_12) ;  /* 0x0000000000480947 */ /* 0x000fea0003800000 */
[----:B--23--:R-:W-:Y:S01]  /*0940*/  UMOV UR6, 0x1e0 ;  /* 0x000001e000067882 */ /* 0x00cfe20000000000 */
[----:B------:R-:W-:Y:S01]  /*0950*/  UMOV UR5, 0x400 ;  /* 0x0000040000057882 */ /* 0x000fe20000000000 */
[----:B------:R-:W-:Y:S01]  /*0960*/  USEL UR6, UR6, 0x1a0, UP5 ;  /* 0x000001a006067887 */ /* 0x000fe2000a800000 */
        /* <DEDUP_REMOVED lines=10> */
[----:B--2---:R4:W2:Y:S08]  /*0a10*/  SYNCS.EXCH.64 URZ, [UR5+0x90], UR12 ;  /* 0x0000900c05ff75b2 */ /* 0x0048b00008000100 */
[----:B------:R4:W3:Y:S01]  /*0a20*/  SYNCS.EXCH.64 URZ, [UR5+0xa0], UR6 ;  /* 0x0000a00605ff75b2 */ /* 0x0008e20008000100 */
[----:B------:R4:W1:Y:S01]  /*0a30*/  SYNCS.EXCH.64 URZ, [UR5+0x98], UR12 ;  /* 0x0000980c05ff75b2 */ /* 0x0008620008000100 */
[----:B------:R4:W1:Y:S02]  /*0a40*/  SYNCS.EXCH.64 URZ, [UR5+0xa8], UR6 ;  /* 0x0000a80605ff75b2 */ /* 0x0008640008000100 */
[----:B----4-:R-:W-:Y:S01]  /*0a50*/  NOP ;  /* 0x0000000000007918 */ /* 0x010fe20000000000 */
.L_x_12:
[----:B------:R-:W4:Y:S01]  /*0a60*/  SHFL.IDX PT, R0, R96, RZ, 0x1f ;  /* 0x00001fff60007589 */ /* 0x000f2200000e0000 */
[----:B------:R-:W-:Y:S01]  /*0a70*/  NOP ;  /* 0x0000000000007918 */ /* 0x000fe20000000000 */
[----:B----4-:R-:W-:-:S13]  /*0a80*/  ISETP.NE.AND P0, PT, R0, 0x5, PT ;  /* 0x000000050000780c */ /* 0x010fda0003f05270 */
[----:B------:R-:W-:Y:S05]  /*0a90*/  @P0 BRA `(.L_x_13) ;  /* 0x0000000000540947 */ /* 0x000fea0003800000 */
[----:B--23--:R-:W-:Y:S01]  /*0aa0*/  UMOV UR6, 0x400 ;  /* 0x0000040000067882 */ /* 0x00cfe20000000000 */
        /* <DEDUP_REMOVED lines=14> */
[----:B------:R4:W1:Y:S01]  /*0b90*/  SYNCS.EXCH.64 URZ, [UR6+0xd8], UR4 ;  /* 0x0000d80406ff75b2 */ /* 0x0008620008000100 */
[----:B------:R4:W1:Y:S01]  /*0ba0*/  SYNCS.EXCH.64 URZ, [UR6+0xc0], UR12 ;  /* 0x0000c00c06ff75b2 */ /* 0x0008620008000100 */
[----:B------:R4:W1:Y:S01]  /*0bb0*/  SYNCS.EXCH.64 URZ, [UR6+0xe0], UR4 ;  /* 0x0000e00406ff75b2 */ /* 0x0008620008000100 */
[----:B------:R4:W1:Y:S01]  /*0bc0*/  SYNCS.EXCH.64 URZ, [UR6+0xc8], UR12 ;  /* 0x0000c80c06ff75b2 */ /* 0x0008620008000100 */
[----:B------:R4:W1:Y:S02]  /*0bd0*/  SYNCS.EXCH.64 URZ, [UR6+0xe8], UR4 ;  /* 0x0000e80406ff75b2 */ /* 0x0008640008000100 */
[----:B----4-:R-:W-:Y:S01]  /*0be0*/  NOP ;  /* 0x0000000000007918 */ /* 0x010fe20000000000 */
.L_x_13:
[----:B------:R-:W4:Y:S01]  /*0bf0*/  SHFL.IDX PT, R0, R96, RZ, 0x1f ;  /* 0x00001fff60007589 */ /* 0x000f2200000e0000 */
[----:B------:R-:W-:Y:S01]  /*0c00*/  ISETP.NE.OR P1, PT, RZ, UR10, !P1 ;  /* 0x0000000aff007c0c */ /* 0x000fe2000cf25670 */
        /* <DEDUP_REMOVED lines=12> */
[----:B------:R4:W3:Y:S01]  /*0cd0*/  SYNCS.EXCH.64 URZ, [UR5+0x100], UR6 ;  /* 0x0001000605ff75b2 */ /* 0x0008e20008000100 */
[----:B------:R4:W1:Y:S01]  /*0ce0*/  SYNCS.EXCH.64 URZ, [UR5+0xf8], UR6 ;  /* 0x0000f80605ff75b2 */ /* 0x0008620008000100 */
[----:B------:R4:W1:Y:S02]  /*0cf0*/  SYNCS.EXCH.64 URZ, [UR5+0x108], UR6 ;  /* 0x0001080605ff75b2 */ /* 0x0008640008000100 */
[----:B----4-:R-:W-:Y:S01]  /*0d00*/  NOP ;  /* 0x0000000000007918 */ /* 0x010fe20000000000 */
.L_x_14:
[----:B------:R-:W-:Y:S01]  /*0d10*/  VOTEU.ALL UP1, P1 ;  /* 0x0000000000ff7886 */ /* 0x000fe20000820000 */
[----:B--23--:R-:W2:Y:S01]  /*0d20*/  LDCU UR5, c[0x0][0x36c] ;  /* 0x00006d80ff0577ac */ /* 0x00cea20008000800 */
[----:B------:R-:W-:Y:S01]  /*0d30*/  NOP ;  /* 0x0000000000007918 */ /* 0x000fe20000000000 */
[----:B------:R-:W-:Y:S01]  /*0d40*/  LOP3.LUT R10, R105, 0x1f, RZ, 0xc0, !PT ;  /* 0x0000001f690a7812 */ /* 0x000fe200078ec0ff */
[----:B------:R-:W-:Y:S01]  /*0d50*/  UMOV UR6, 0x20 ;  /* 0x0000002000067882 */ /* 0x000fe20000000000 */
[----:B------:R-:W-:Y:S01]  /*0d60*/  @!UP1 UMOV UR4, 0x400 ;  /* 0x0000040000049882 */ /* 0x000fe20000000000 */
[----:B------:R-:W-:-:S04]  /*0d70*/  @!UP1 UIADD3 UR6, UPT, UPT, -UR6, 0x100000, URZ ;  /* 0x0010000006069890 */ /* 0x000fc8000fffe1ff */
[----:B------:R-:W-:Y:S02]  /*0d80*/  @!UP1 USHF.L.U32 UR7, UR6, 0xb, URZ ;  /* 0x0000000b06079899 */ /* 0x000fe400080006ff */
[----:B------:R-:W-:Y:S02]  /*0d90*/  @!UP1 USHF.L.U32 UR6, UR6, 0x1, URZ ;  /* 0x0000000106069899 */ /* 0x000fe400080006ff */
[----:B------:R-:W-:Y:S01]  /*0da0*/  @!UP1 ULEA UR4, UR37, UR4, 0x18 ;  /* 0x0000000425049291 */ /* 0x000fe2000f8ec0ff */
[----:B------:R-:W-:Y:S01]  /*0db0*/  VOTEU.ALL UP1, P1 ;  /* 0x0000000000ff7886 */ /* 0x000fe20000820000 */
[----:B------:R-:W-:Y:S01]  /*0dc0*/  UISETP.NE.AND UP4, UPT, UR10, URZ, UPT ;  /* 0x000000ff0a00728c */ /* 0x000fe2000bf85270 */
[----:B------:R-:W3:Y:S09]  /*0dd0*/  FENCE.VIEW.ASYNC.S ;  /* 0x00000000000073c6 */ /* 0x000ef20000000000 */
[----:B---3--:R3:W4:Y:S01]  /*0de0*/  @!UP1 SYNCS.EXCH.64 URZ, [UR4+0x110], UR6 ;  /* 0x0001100604ff95b2 */ /* 0x0087220008000100 */
[----:B--2---:R-:W-:-:S09]  /*0df0*/  UISETP.EQ.U32.AND UP1, UPT, UR5, 0x1, UPT ;  /* 0x000000010500788c */ /* 0x004fd2000bf22070 */
[----:B------:R-:W-:Y:S05]  /*0e00*/  BRA.U !UP1, `(.L_x_15) ;  /* 0x0000000109087547 */ /* 0x000fea000b800000 */
[----:B-1--4-:R-:W-:Y:S01]  /*0e10*/  UCGABAR_ARV ;  /* 0x00000000000079c7 */ /* 0x012fe20008000000 */
[----:B------:R-:W-:Y:S05]  /*0e20*/  BRA `(.L_x_16) ;  /* 0x0000000000047947 */ /* 0x000fea0003800000 */
.L_x_15:
[----:B-1--4-:R-:W-:Y:S01]  /*0e30*/  NOP ;  /* 0x0000000000007918 */ /* 0x012fe20000000000 */
.L_x_16:
[----:B------:R-:W1:Y:S01]  /*0e40*/  S2R R15, SR_CTAID.Y ;  /* 0x00000000000f7919 */ /* 0x000e620000002600 */
[----:B------:R-:W-:-:S05]  /*0e50*/  CS2R.32 R91, SR_CgaSize ;  /* 0x00000000005b7805 */ /* 0x000fca0000008a00 */
[----:B------:R-:W-:-:S05]  /*0e60*/  IMAD R91, R91, -0xa0, RZ ;  /* 0xffffff605b5b7824 */ /* 0x000fca00078e02ff */
[----:B---3--:R-:W-:-:S14]  /*0e70*/  R2UR UR4, R91 ;  /* 0x000000005b0472ca */ /* 0x008fdc00000e0000 */
[----:B------:R-:W2:Y:S01]  /*0e80*/  LDCU UR4, c[0x0][UR4+0x2b4] ;  /* 0x00005680040477ac */ /* 0x000ea20008000800 */
[----:B------:R-:W-:-:S05]  /*0e90*/  CS2R.32 R0, SR_CgaSize ;  /* 0x0000000000007805 */ /* 0x000fca0000008a00 */
[----:B------:R-:W-:-:S06]  /*0ea0*/  IMAD R0, R0, -0xa0, RZ ;  /* 0xffffff6000007824 */ /* 0x000fcc00078e02ff */
[----:B------:R-:W3:Y:S01]  /*0eb0*/  LDC R0, c[0x0][R0+0x2a4] ;  /* 0x0000a90000007b82 */ /* 0x000ee20000000800 */
[----:B------:R-:W-:Y:S01]  /*0ec0*/  PRMT R8, RZ, 0x7610, R8 ;  /* 0x00007610ff087816 */ /* 0x000fe20000000008 */
[----:B------:R-:W4:Y:S01]  /*0ed0*/  S2R R9, SR_CTAID.X ;  /* 0x0000000000097919 */ /* 0x000f220000002500 */
[----:B------:R-:W-:-:S05]  /*0ee0*/  CS2R.32 R91, SR_CgaSize ;  /* 0x00000000005b7805 */ /* 0x000fca0000008a00 */
[----:B------:R-:W-:-:S05]  /*0ef0*/  IMAD R91, R91, -0xa0, RZ ;  /* 0xffffff605b5b7824 */ /* 0x000fca00078e02ff */
[----:B------:R-:W-:-:S14]  /*0f00*/  R2UR UR5, R91 ;  /* 0x000000005b0572ca */ /* 0x000fdc00000e0000 */
[----:B------:R-:W3:Y:S01]  /*0f10*/  LDCU UR5, c[0x0][UR5+0x2b0] ;  /* 0x00005600050577ac */ /* 0x000ee20008000800 */
[----:B------:R-:W-:Y:S01]  /*0f20*/  UISETP.NE.AND UP2, UPT, UR10, 0x2, UPT ;  /* 0x000000020a00788c */ /* 0x000fe2000bf45270 */
[----:B------:R-:W2:Y:S01]  /*0f30*/  LDC R11, c[0x0][0xb24] ;  /* 0x0002c900ff0b7b82 */ /* 0x000ea20000000800 */
[----:B------:R-:W-:-:S05]  /*0f40*/  CS2R.32 R2, SR_CgaSize ;  /* 0x0000000000027805 */ /* 0x000fca0000008a00 */
[----:B------:R-:W-:-:S06]  /*0f50*/  IMAD R2, R2, -0xa0, RZ ;  /* 0xffffff6002027824 */ /* 0x000fcc00078e02ff */
[----:B------:R-:W3:Y:S08]  /*0f60*/  LDC R2, c[0x0][R2+0x2a0] ;  /* 0x0000a80002027b82 */ /* 0x000ef00000000800 */
[----:B------:R-:W3:Y:S01]  /*0f70*/  LDC R37, c[0x0][0xb24] ;  /* 0x0002c900ff257b82 */ /* 0x000ee20000000800 */
[----:B-1----:R-:W-:-:S07]  /*0f80*/  I2FP.F32.U32 R90, R15 ;  /* 0x0000000f005a7245 */ /* 0x002fce0000201000 */
[----:B------:R-:W1:Y:S01]  /*0f90*/  S2UR UR36, SR_CTAID.Z ;  /* 0x00000000002479c3 */ /* 0x000e620000002700 */
[----:B--2---:R-:W-:Y:S01]  /*0fa0*/  ISETP.GE.AND P0, PT, R11, 0x1, PT ;  /* 0x000000010b00780c */ /* 0x004fe20003f06270 */
[----:B----4-:R-:W-:Y:S01]  /*0fb0*/  IMAD.MOV.U32 R14, RZ, RZ, R9 ;  /* 0x000000ffff0e7224 */ /* 0x010fe200078e0009 */
[----:B------:R-:W-:Y:S01]  /*0fc0*/  I2FP.F32.U32 R91, R9 ;  /* 0x00000009005b7245 */ /* 0x000fe20000201000 */
[----:B------:R-:W-:Y:S01]  /*0fd0*/  FMUL R90, R90, UR4 ;  /* 0x000000045a5a7c20 */ /* 0x000fe20008400000 */
[----:B------:R-:W2:Y:S03]  /*0fe0*/  LDCU UR4, c[0x0][0xb30] ;  /* 0x00016600ff0477ac */ /* 0x000ea60008000800 */
[----:B---3--:R-:W-:Y:S02]  /*0ff0*/  FMUL R91, R91, UR5 ;  /* 0x000000055b5b7c20 */ /* 0x008fe40008400000 */
[----:B------:R-:W3:Y:S08]  /*1000*/  F2I.U32.TRUNC.NTZ R90, R90 ;  /* 0x0000005a005a7305 */ /* 0x000ef0000020f000 */
[----:B------:R-:W4:Y:S01]  /*1010*/  F2I.U32.TRUNC.NTZ R91, R91 ;  /* 0x0000005b005b7305 */ /* 0x000f22000020f000 */
[----:B--2---:R-:W-:Y:S01]  /*1020*/  UISETP.NE.AND UP3, UPT, UR4, 0x1, UPT ;  /* 0x000000010400788c */ /* 0x004fe2000bf65270 */
[----:B---3--:R-:W-:-:S05]  /*1030*/  IADD3 R90, PT, PT, -R90, RZ, RZ ;  /* 0x000000ff5a5a7210 */ /* 0x008fca0007ffe1ff */
[----:B------:R-:W-:Y:S01]  /*1040*/  IMAD R90, R0, R90, R15 ;  /* 0x0000005a005a7224 */ /* 0x000fe200078e020f */
[----:B------:R-:W-:Y:S01]  /*1050*/  PRMT R0, RZ, 0x7610, R0 ;  /* 0x00007610ff007816 */ /* 0x000fe20000000000 */
[----:B----4-:R-:W-:-:S04]  /*1060*/  IMAD.MOV R91, RZ, RZ, -R91 ;  /* 0x000000ffff5b7224 */ /* 0x010fc800078e0a5b */
[----:B------:R-:W-:Y:S01]  /*1070*/  IMAD R91, R2, R91, R9 ;  /* 0x0000005b025b7224 */ /* 0x000fe200078e0209 */
[----:B-1----:R-:W-:Y:S06]  /*1080*/  BRA.U UP4, `(.L_x_17) ;  /* 0x0000000104247547 */ /* 0x002fec000b800000 */
[----:B------:R-:W-:Y:S01]  /*1090*/  ISETP.NE.AND P1, PT, R90, RZ, PT ;  /* 0x000000ff5a00720c */ /* 0x000fe20003f25270 */
[----:B------:R-:W-:Y:S01]  /*10a0*/  IMAD.MOV.U32 R0, RZ, RZ, 0x3 ;  /* 0x00000003ff007424 */ /* 0x000fe200078e00ff */
[C---:B------:R-:W-:Y:S02]  /*10b0*/  LOP3.LUT R2, R91.reuse, 0xfffffffe, RZ, 0xc0, !PT ;  /* 0xfffffffe5b027812 */ /* 0x040fe400078ec0ff */
[----:B------:R-:W-:Y:S02]  /*10c0*/  ISETP.LT.U32.OR P1, PT, R91, 0x2, !P1 ;  /* 0x000000025b00780c */ /* 0x000fe40004f21470 */
[----:B------:R-:W-:Y:S02]  /*10d0*/  SHF.L.U32 R0, R0, R2, RZ ;  /* 0x0000000200007219 */ /* 0x000fe400000006ff */
[----:B------:R-:W-:Y:S02]  /*10e0*/  SEL R4, RZ, 0x1, !P1 ;  /* 0x00000001ff047807 */ /* 0x000fe40004800000 */
[----:B------:R-:W-:-:S05]  /*10f0*/  SEL R3, RZ, 0x2, !P1 ;  /* 0x00000002ff037807 */ /* 0x000fca0004800000 */
[----:B------:R-:W-:-:S05]  /*1100*/  IMAD.IADD R3, R4, 0x1, R3 ;  /* 0x0000000104037824 */ /* 0x000fca00078e0203 */
[----:B------:R-:W-:Y:S02]  /*1110*/  PRMT R8, R3, 0x7610, R8 ;  /* 0x0000761003087816 */ /* 0x000fe40000000008 */
.L_x_17:
[----:B------:R-:W-:Y:S05]  /*1120*/  @!P0 BRA `(.L_x_18) ;  /* 0x0000000000b88947 */ /* 0x000fea0003800000 */
[----:B------:R-:W1:Y:S01]  /*1130*/  LDC.64 R4, c[0x0][0xb18] ;  /* 0x0002c600ff047b82 */ /* 0x000e620000000a00 */
[----:B------:R-:W-:-:S07]  /*1140*/  ISETP.NE.AND P0, PT, R11, 0x1, PT ;  /* 0x000000010b00780c */ /* 0x000fce0003f05270 */
[----:B------:R-:W2:Y:S08]  /*1150*/  LDC R14, c[0x0][0xb0c] ;  /* 0x0002c300ff0e7b82 */ /* 0x000eb00000000800 */
[----:B------:R-:W3:Y:S08]  /*1160*/  LDC R16, c[0x0][0x370] ;  /* 0x0000dc00ff107b82 */ /* 0x000ef00000000800 */
[----:B------:R-:W4:Y:S01]  /*1170*/  LDC R13, c[0x0][0x374] ;  /* 0x0000dd00ff0d7b82 */ /* 0x000f220000000800 */
[----:B-1----:R-:W-:-:S07]  /*1180*/  ISETP.NE.AND P1, PT, R4, 0x1, PT ;  /* 0x000000010400780c */ /* 0x002fce0003f25270 */
[----:B------:R-:W3:Y:S01]  /*1190*/  LDC.64 R6, c[0x0][0xb10] ;  /* 0x0002c400ff067b82 */ /* 0x000ee20000000a00 */
[----:B--2---:R-:W-:-:S07]  /*11a0*/  ISETP.NE.AND P2, PT, R14, 0x1, PT ;  /* 0x000000010e00780c */ /* 0x004fce0003f45270 */
[----:B------:R-:W1:Y:S08]  /*11b0*/  LDC R12, c[0x0][0xb20] ;  /* 0x0002c800ff0c7b82 */ /* 0x000e700000000800 */
[----:B------:R-:W2:Y:S01]  /*11c0*/  LDC.64 R2, c[0x0][0xb28] ;  /* 0x0002ca00ff027b82 */ /* 0x000ea20000000a00 */
[----:B----4-:R-:W-:-:S04]  /*11d0*/  IMAD.HI.U32 R17, R13, R5, RZ ;  /* 0x000000050d117227 */ /* 0x010fc800078e00ff */
[----:B------:R-:W-:-:S04]  /*11e0*/  IMAD.HI.U32 R5, R15, R5, RZ ;  /* 0x000000050f057227 */ /* 0x000fc800078e00ff */
[----:B---3--:R-:W-:-:S05]  /*11f0*/  IMAD.HI.U32 R18, R16, R6, RZ ;  /* 0x0000000610127227 */ /* 0x008fca00078e00ff */
[-C--:B------:R-:W-:Y:S01]  /*1200*/  @P2 SHF.R.U32.HI R16, RZ, R7.reuse, R18 ;  /* 0x00000007ff102219 */ /* 0x080fe20000011612 */
[----:B------:R-:W-:Y:S01]  /*1210*/  IMAD.HI.U32 R18, R9, R6, RZ ;  /* 0x0000000609127227 */ /* 0x000fe200078e00ff */
[-C--:B-1----:R-:W-:Y:S02]  /*1220*/  @P1 SHF.R.U32.HI R13, RZ, R12.reuse, R17 ;  /* 0x0000000cff0d1219 */ /* 0x082fe40000011611 */
[----:B------:R-:W-:Y:S02]  /*1230*/  SHF.R.U32.HI R5, RZ, R12, R5 ;  /* 0x0000000cff057219 */ /* 0x000fe40000011605 */
[----:B------:R-:W-:Y:S02]  /*1240*/  SHF.R.U32.HI R18, RZ, R7, R18 ;  /* 0x00000007ff127219 */ /* 0x000fe40000011612 */
[----:B------:R-:W-:Y:S01]  /*1250*/  SEL R5, R15, R5, !P1 ;  /* 0x000000050f057207 */ /* 0x000fe20004800000 */
[----:B--2---:R-:W-:Y:S01]  /*1260*/  IMAD.HI.U32 R17, R13, R2, RZ ;  /* 0x000000020d117227 */ /* 0x004fe200078e00ff */
[----:B------:R-:W-:-:S03]  /*1270*/  SEL R18, R9, R18, !P2 ;  /* 0x0000001209127207 */ /* 0x000fc60005000000 */
[----:B------:R-:W-:Y:S01]  /*1280*/  IMAD.HI.U32 R6, R16, R2, RZ ;  /* 0x0000000210067227 */ /* 0x000fe200078e00ff */
[----:B------:R-:W-:-:S04]  /*1290*/  @P0 SHF.R.U32.HI R13, RZ, R3, R17 ;  /* 0x00000003ff0d0219 */ /* 0x000fc80000011611 */
[----:B------:R-:W-:Y:S01]  /*12a0*/  @P0 SHF.R.U32.HI R16, RZ, R3, R6 ;  /* 0x00000003ff100219 */ /* 0x000fe20000011606 */
[----:B------:R-:W-:-:S04]  /*12b0*/  IMAD R13, R13, R11, RZ ;  /* 0x0000000b0d0d7224 */ /* 0x000fc800078e02ff */
[----:B------:R-:W-:Y:S01]  /*12c0*/  IMAD R6, R16, R11, RZ ;  /* 0x0000000b10067224 */ /* 0x000fe200078e02ff */
[----:B------:R-:W-:-:S04]  /*12d0*/  ISETP.GE.AND P1, PT, R5, R13, PT ;  /* 0x0000000d0500720c */ /* 0x000fc80003f26270 */
[----:B------:R-:W-:Y:S01]  /*12e0*/  ISETP.GE.OR P1, PT, R18, R6, P1 ;  /* 0x000000061200720c */ /* 0x000fe20000f26670 */
[----:B------:R-:W-:-:S05]  /*12f0*/  IMAD.HI.U32 R6, R5, R2, RZ ;  /* 0x0000000205067227 */ /* 0x000fca00078e00ff */
[----:B------:R-:W-:-:S04]  /*1300*/  SHF.R.U32.HI R6, RZ, R3, R6 ;  /* 0x00000003ff067219 */ /* 0x000fc80000011606 */
[----:B------:R-:W-:-:S03]  /*1310*/  SEL R6, R5, R6, !P0 ;  /* 0x0000000605067207 */ /* 0x000fc60004000000 */
[----:B------:R-:W-:Y:S01]  /*1320*/  @!P1 IMAD.HI.U32 R7, R18, R2, RZ ;  /* 0x0000000212079227 */ /* 0x000fe200078e00ff */
[----:B------:R-:W-:-:S04]  /*1330*/  IADD3 R2, PT, PT, -R6, RZ, RZ ;  /* 0x000000ff06027210 */ /* 0x000fc80007ffe1ff */
[----:B------:R-:W-:Y:S01]  /*1340*/  @!P1 SHF.R.U32.HI R3, RZ, R3, R7 ;  /* 0x00000003ff039219 */ /* 0x000fe20000011607 */
[----:B------:R-:W-:Y:S01]  /*1350*/  IMAD R2, R11, R2, R5 ;  /* 0x000000020b027224 */ /* 0x000fe200078e0205 */
[----:B------:R-:W-:Y:S02]  /*1360*/  IADD3 R7, PT, PT, -R5, RZ, RZ ;  /* 0x000000ff05077210 */ /* 0x000fe40007ffe1ff */
[----:B------:R-:W-:-:S03]  /*1370*/  @!P1 SEL R3, R18, R3, !P0 ;  /* 0x0000000312039207 */ /* 0x000fc60004000000 */
[----:B------:R-:W-:Y:S02]  /*1380*/  IMAD R7, R4, R7, R15 ;  /* 0x0000000704077224 */ /* 0x000fe400078e020f */
[--C-:B------:R-:W-:Y:S02]  /*1390*/  @!P1 IMAD.IADD R6, R6, 0x1, -R3.reuse ;  /* 0x0000000106069824 */ /* 0x100fe400078e0a03 */
[----:B------:R-:W-:Y:S01]  /*13a0*/  @!P1 IMAD R3, R2, R16, R3 ;  /* 0x0000001002039224 */ /* 0x000fe200078e0203 */
[----:B------:R-:W-:Y:S01]  /*13b0*/  IADD3 R2, PT, PT, -R18, RZ, RZ ;  /* 0x000000ff12027210 */ /* 0x000fe20007ffe1ff */
[----:B------:R-:W-:Y:S02]  /*13c0*/  @!P1 IMAD R5, R6, R11, R18 ;  /* 0x0000000b06059224 */ /* 0x000fe400078e0212 */
[----:B------:R-:W-:Y:S02]  /*13d0*/  @!P1 IMAD.MOV.U32 R18, RZ, RZ, R3 ;  /* 0x000000ffff129224 */ /* 0x000fe400078e0003 */
[----:B------:R-:W-:-:S02]  /*13e0*/  IMAD R2, R14, R2, R9 ;  /* 0x000000020e027224 */ /* 0x000fc400078e0209 */
[----:B------:R-:W-:Y:S02]  /*13f0*/  IMAD R15, R5, R4, R7 ;  /* 0x00000004050f7224 */ /* 0x000fe400078e0207 */
[----:B------:R-:W-:Y:S02]  /*1400*/  IMAD R14, R18, R14, R2 ;  /* 0x0000000e120e7224 */ /* 0x000fe400078e0202 */
.L_x_18:
[----:B------:R-:W-:Y:S05]  /*1410*/  BRA.U UP3, `(.L_x_19) ;  /* 0x0000000103407547 */ /* 0x000fea000b800000 */
[----:B------:R-:W1:Y:S08]  /*1420*/  LDC.64 R4, c[0x0][0xb10] ;  /* 0x0002c400ff047b82 */ /* 0x000e700000000a00 */
[----:B------:R-:W2:Y:S08]  /*1430*/  LDC.64 R2, c[0x0][0xb18] ;  /* 0x0002c600ff027b82 */ /* 0x000eb00000000a00 */
[----:B------:R-:W3:Y:S08]  /*1440*/  LDC R6, c[0x0][0xb20] ;  /* 0x0002c800ff067b82 */ /* 0x000ef00000000800 */
[----:B------:R-:W4:Y:S01]  /*1450*/  LDC R7, c[0x0][0xb0c] ;  /* 0x0002c300ff077b82 */ /* 0x000f220000000800 */
[----:B-1----:R-:W-:-:S05]  /*1460*/  IMAD.HI.U32 R4, R14, R4, RZ ;  /* 0x000000040e047227 */ /* 0x002fca00078e00ff */
[----:B------:R-:W-:Y:S01]  /*1470*/  SHF.R.U32.HI R4, RZ, R5, R4 ;  /* 0x00000005ff047219 */ /* 0x000fe20000011604 */
[----:B--2---:R-:W-:Y:S01]  /*1480*/  IMAD.HI.U32 R3, R15, R3, RZ ;  /* 0x000000030f037227 */ /* 0x004fe200078e00ff */
[----:B------:R-:W-:-:S04]  /*1490*/  ISETP.NE.AND P0, PT, R2, 0x1, PT ;  /* 0x000000010200780c */ /* 0x000fc80003f05270 */
[----:B---3--:R-:W-:-:S04]  /*14a0*/  SHF.R.U32.HI R3, RZ, R6, R3 ;  /* 0x00000006ff037219 */ /* 0x008fc80000011603 */
[----:B------:R-:W-:Y:S02]  /*14b0*/  SEL R3, R15, R3, !P0 ;  /* 0x000000030f037207 */ /* 0x000fe40004000000 */
[----:B----4-:R-:W-:-:S04]  /*14c0*/  ISETP.NE.AND P1, PT, R7, 0x1, PT ;  /* 0x000000010700780c */ /* 0x010fc80003f25270 */
[----:B------:R-:W-:-:S05]  /*14d0*/  SEL R5, R14, R4, !P1 ;  /* 0x000000040e057207 */ /* 0x000fca0004800000 */
[----:B------:R-:W-:Y:S02]  /*14e0*/  IMAD.IADD R4, R3, 0x1, -R5 ;  /* 0x0000000103047824 */ /* 0x000fe400078e0a05 */
[----:B------:R-:W-:Y:S02]  /*14f0*/  IMAD.IADD R3, R5, 0x1, -R3 ;  /* 0x0000000105037824 */ /* 0x000fe400078e0a03 */
[----:B------:R-:W-:Y:S02]  /*1500*/  IMAD R14, R4, R7, R14 ;  /* 0x00000007040e7224 */ /* 0x000fe400078e020e */
[----:B------:R-:W-:Y:S02]  /*1510*/  IMAD R15, R3, R2, R15 ;  /* 0x00000002030f7224 */ /* 0x000fe400078e020f */
.L_x_19:
[----:B------:R-:W-:Y:S05]  /*1520*/  BRA.U !UP1, `(.L_x_20) ;  /* 0x00000001090c7547 */ /* 0x000fea000b800000 */
[----:B------:R-:W-:Y:S01]  /*1530*/  UCGABAR_WAIT ;  /* 0x0000000000007dc7 */ /* 0x000fe20008000000 */
[----:B------:R-:W-:Y:S01]  /*1540*/  CCTL.IVALL ;  /* 0x00000000ff00798f */ /* 0x000fe20002000000 */
[----:B------:R-:W-:Y:S05]  /*1550*/  BRA `(.L_x_21) ;  /* 0x0000000000047947 */ /* 0x000fea0003800000 */
.L_x_20:
[----:B------:R-:W-:Y:S06]  /*1560*/  BAR.SYNC.DEFER_BLOCKING 0x0 ;  /* 0x0000000000007b1d */ /* 0x000fec0000010000 */
.L_x_21:
[----:B------:R-:W-:Y:S05]  /*1570*/  BRA.U UP2, `(.L_x_22) ;  /* 0x00000015022c7547 */ /* 0x000fea000b800000 */
[----:B------:R-:W1:Y:S01]  /*1580*/  LDCU UR22, c[0x0][0x38c] ;  /* 0x00007180ff1677ac */ /* 0x000e620008000800 */
[----:B------:R-:W2:Y:S01]  /*1590*/  LDC R8, c[0x0][0x370] ;  /* 0x0000dc00ff087b82 */ /* 0x000ea20000000800 */
[----:B------:R-:W-:Y:S01]  /*15a0*/  PLOP3.LUT P1, PT, PT, PT, UP5, 0x80, 0x8 ;  /* 0x000000000008781c */ /* 0x000fe20003f2f058 */
[C---:B------:R-:W-:Y:S01]  /*15b0*/  IMAD.SHL.U32 R18, R9.reuse, 0x40, RZ ;  /* 0x0000004009127824 */ /* 0x040fe200078e00ff */
[----:B------:R-:W-:Y:S01]  /*15c0*/  UISETP.NE.AND UP1, UPT, UR10, URZ, UPT ;  /* 0x000000ff0a00728c */ /* 0x000fe2000bf25270 */
[----:B------:R-:W-:Y:S01]  /*15d0*/  ISETP.NE.AND P4, PT, R10, RZ, P5 ;  /* 0x000000ff0a00720c */ /* 0x000fe20002f85270 */
[----:B------:R-:W-:Y:S01]  /*15e0*/  IMAD.MOV.U32 R17, RZ, RZ, 0x1 ;  /* 0x00000001ff117424 */ /* 0x000fe200078e00ff */
[----:B------:R-:W-:Y:S01]  /*15f0*/  LOP3.LUT R19, R9, 0x1, RZ, 0xc0, !PT ;  /* 0x0000000109137812 */ /* 0x000fe200078ec0ff */
[----:B------:R-:W-:Y:S01]  /*1600*/  IMAD.MOV.U32 R16, RZ, RZ, RZ ;  /* 0x000000ffff107224 */ /* 0x000fe200078e00ff */
[----:B------:R-:W3:Y:S01]  /*1610*/  LDC R0, c[0x0][0x374] ;  /* 0x0000dd00ff007b82 */ /* 0x000ee20000000800 */
[----:B------:R-:W-:-:S02]  /*1620*/  PLOP3.LUT P1, PT, P1, PT, PT, 0x8, 0x80 ;  /* 0x000000000080781c */ /* 0x000fc40000f2e170 */
[----:B------:R-:W-:Y:S01]  /*1630*/  CS2R R12, SRZ ;  /* 0x00000000000c7805 */ /* 0x000fe2000001ff00 */
[----:B------:R-:W-:Y:S01]  /*1640*/  IMAD.MOV.U32 R11, RZ, RZ, 0x1 ;  /* 0x00000001ff0b7424 */ /* 0x000fe200078e00ff */
[----:B------:R-:W4:Y:S01]  /*1650*/  LDCU.64 UR30, c[0x0][0x348] ;  /* 0x00006900ff1e77ac */ /* 0x000f220008000a00 */
[----:B------:R-:W-:Y:S02]  /*1660*/  USEL UR14, UR14, 0x2, UP1 ;  /* 0x000000020e0e7887 */ /* 0x000fe40008800000 */
[----:B-1----:R-:W-:Y:S01]  /*1670*/  UIADD3 UR4, UPT, UPT, UR22, 0x7f, URZ ;  /* 0x0000007f16047890 */ /* 0x002fe2000fffe0ff */
[----:B------:R-:W-:-:S03]  /*1680*/  UMOV UR15, URZ ;  /* 0x000000ff000f7c82 */ /* 0x000fc60008000000 */
[----:B------:R-:W-:-:S04]  /*1690*/  USHF.R.S32.HI UR29, URZ, 0x1f, UR4 ;  /* 0x0000001fff1d7899 */ /* 0x000fc80008011404 */
[----:B------:R-:W-:Y:S02]  /*16a0*/  ULEA.HI UR29, UR29, UR4, URZ, 0x7 ;  /* 0x000000041d1d7291 */ /* 0x000fe4000f8f38ff */
[----:B------:R-:W-:Y:S02]  /*16b0*/  UIADD3 UR4, UPT, UPT, UR22, -0x1, URZ ;  /* 0xffffffff16047890 */ /* 0x000fe4000fffe0ff */
[----:B------:R-:W-:Y:S02]  /*16c0*/  USHF.R.S32.HI UR29, URZ, 0x7, UR29 ;  /* 0x00000007ff1d7899 */ /* 0x000fe4000801141d */
[----:B------:R-:W-:Y:S02]  /*16d0*/  UISETP.GE.U32.AND UP2, UPT, UR4, -0xff, UPT ;  /* 0xffffff010400788c */ /* 0x000fe4000bf46070 */
[----:B------:R-:W-:Y:S02]  /*16e0*/  UISETP.LT.U32.AND UP0, UPT, UR29, 0x5, UPT ;  /* 0x000000051d00788c */ /* 0x000fe4000bf01070 */
[----:B------:R-:W-:-:S02]  /*16f0*/  UIADD3 UR22, UPT, UPT, UR22, 0xfe, URZ ;  /* 0x000000fe16167890 */ /* 0x000fc4000fffe0ff */
[----:B------:R-:W-:-:S04]  /*1700*/  USEL UR23, UR29, 0x5, UP0 ;  /* 0x000000051d177887 */ /* 0x000fc80008000000 */
[----:B------:R-:W-:Y:S02]  /*1710*/  UIADD3 UR13, UPT, UPT, UR23, -0x1, URZ ;  /* 0xffffffff170d7890 */ /* 0x000fe4000fffe0ff */
[----:B------:R-:W-:Y:S02]  /*1720*/  @UP2 UIADD3 UR13, UPT, UPT, UR23, URZ, URZ ;  /* 0x000000ff170d2290 */ /* 0x000fe4000fffe0ff */
[----:B------:R-:W-:Y:S02]  /*1730*/  UIADD3 UR21, UPT, UPT, UR29, -UR23, URZ ;  /* 0x800000171d157290 */ /* 0x000fe4000fffe0ff */
[----:B------:R-:W-:Y:S02]  /*1740*/  UIADD3 UR7, UPT, UPT, UR13, 0x1, URZ ;  /* 0x000000010d077890 */ /* 0x000fe4000fffe0ff */
[----:B--2-4-:R-:W-:-:S12]  /*1750*/  UIADD3 UR13, UPT, UPT, -UR13, URZ, URZ ;  /* 0x000000ff0d0d7290 */ /* 0x014fd8000fffe1ff */
.L_x_42:
[----:B------:R-:W-:Y:S01]  /*1760*/  UISETP.NE.AND UP0, UPT, UR37, URZ, UPT ;  /* 0x000000ff2500728c */ /* 0x000fe2000bf05270 */
[----:B------:R-:W1:Y:S08]  /*1770*/  S2UR UR37, SR_CgaCtaId ;  /* 0x00000000002579c3 */ /* 0x000e700000008800 */
[----:B------:R-:W-:Y:S05]  /*1780*/  BRA.U UP0, `(.L_x_23) ;  /* 0x0000000100347547 */ /* 0x000fea000b800000 */
[----:B------:R-:W2:Y:S01]  /*1790*/  S2R R2, SR_CgaCtaId ;  /* 0x0000000000027919 */ /* 0x000ea20000008800 */
[----:B------:R-:W-:-:S04]  /*17a0*/  MOV R3, 0x400 ;  /* 0x0000040000037802 */ /* 0x000fc80000000f00 */
[----:B--2---:R-:W-:Y:S02]  /*17b0*/  LEA R2, R2, R3, 0x18 ;  /* 0x0000000302027211 */ /* 0x004fe400078ec0ff */
[----:B------:R-:W-:-:S03]  /*17c0*/  SHF.L.U32 R3, R11, 0x1f, RZ ;  /* 0x0000001f0b037819 */ /* 0x000fc600000006ff */
[----:B------:R-:W-:-:S04]  /*17d0*/  IMAD R2, R12, 0x8, R2 ;  /* 0x000000080c027824 */ /* 0x000fc800078e0202 */
[----:B------:R-:W2:Y:S02]  /*17e0*/  SYNCS.PHASECHK.TRANS64.TRYWAIT P0, [R2+URZ+0x100], R3 ;  /* 0x00010003020075a7 */ /* 0x000ea400080011ff */
[----:B--2---:R-:W-:Y:S05]  /*17f0*/  @!P0 BRA `(.L_x_24) ;  /* 0x0000007400308947 */ /* 0x004fea0003800000 */
.L_x_141:
[----:B------:R-:W-:Y:S01]  /*1800*/  VIADD R12, R12, 0x1 ;  /* 0x000000010c0c7836 */ /* 0x000fe20000000000 */
[----:B------:R2:W-:Y:S04]  /*1810*/  SYNCS.ARRIVE.TRANS64.A1T0 RZ, [R2+URZ+0xf0], RZ ;  /* 0x0000f0ff02ff79a7 */ /* 0x0005e800081000ff */
[----:B------:R-:W-:-:S04]  /*1820*/  ISETP.NE.AND P0, PT, R12, 0x2, PT ;  /* 0x000000020c00780c */ /* 0x000fc80003f05270 */
[----:B------:R-:W-:Y:S02]  /*1830*/  SEL R12, R12, RZ, P0 ;  /* 0x000000ff0c0c7207 */ /* 0x000fe40000000000 */
[----:B--2---:R-:W-:-:S04]  /*1840*/  SEL R2, RZ, 0x1, P0 ;  /* 0x00000001ff027807 */ /* 0x004fc80000000000 */
[----:B------:R-:W-:-:S07]  /*1850*/  LOP3.LUT R11, R11, R2, RZ, 0x3c, !PT ;  /* 0x000000020b0b7212 */ /* 0x000fce00078e3cff */
.L_x_23:
[----:B------:R-:W-:Y:S01]  /*1860*/  UMOV UR4, 0x400 ;  /* 0x0000040000047882 */ /* 0x000fe20000000000 */
[----:B------:R-:W-:Y:S01]  /*1870*/  SHF.L.U32 R2, R17, 0x1f, RZ ;  /* 0x0000001f11027819 */ /* 0x000fe200000006ff */
[----:B-1----:R-:W-:Y:S01]  /*1880*/  ULEA UR4, UR37, UR4, 0x18 ;  /* 0x0000000425047291 */ /* 0x002fe2000f8ec0ff */
[----:B------:R-:W-:Y:S01]  /*1890*/  IMAD R15, R15, 0x2, R19 ;  /* 0x000000020f0f7824 */ /* 0x000fe200078e0213 */
[----:B------:R-:W-:Y:S01]  /*18a0*/  UISETP.GE.U32.AND UP0, UPT, UR22, 0xff, UPT ;  /* 0x000000ff1600788c */ /* 0x000fe2000bf06070 */
[----:B------:R-:W-:Y:S01]  /*18b0*/  R2UR UR35, R18 ;  /* 0x00000000122372ca */ /* 0x000fe200000e0000 */
[----:B------:R-:W-:Y:S02]  /*18c0*/  ULEA UR5, UR15, UR4, 0x3 ;  /* 0x000000040f057291 */ /* 0x000fe4000f8e18ff */
[----:B------:R-:W-:Y:S01]  /*18d0*/  R2UR UR19, R15 ;  /* 0x000000000f1372ca */ /* 0x000fe200000e0000 */
[----:B------:R-:W-:-:S06]  /*18e0*/  UMOV UR38, URZ ;  /* 0x000000ff00267c82 */ /* 0x000fcc0008000000 */
[----:B------:R1:W2:Y:S06]  /*18f0*/  SYNCS.PHASECHK.TRANS64.TRYWAIT P0, [UR5+0x28], R2 ;  /* 0x00002802ff0075a7 */ /* 0x0002ac0008001105 */
[----:B------:R-:W-:Y:S01]  /*1900*/  UIMAD UR19, UR19, 0x60, URZ ;  /* 0x00000060131378a4 */ /* 0x000fe2000f8e02ff */
[----:B-1----:R-:W-:-:S05]  /*1910*/  LEA.HI R2, R14, R14, RZ, 0x1 ;  /* 0x0000000e0e027211 */ /* 0x002fca00078f08ff */
[----:B------:R-:W-:-:S05]  /*1920*/  IMAD.SHL.U32 R2, R2, 0x40, RZ ;  /* 0x0000004002027824 */ /* 0x000fca00078e00ff */
[----:B------:R-:W-:-:S04]  /*1930*/  LOP3.LUT R2, R2, 0xffffff80, RZ, 0xc0, !PT ;  /* 0xffffff8002027812 */ /* 0x000fc800078ec0ff */
[----:B------:R-:W-:-:S13]  /*1940*/  R2UR UR5, R2 ;  /* 0x00000000020572ca */ /* 0x000fda00000e0000 */
[----:B------:R-:W-:Y:S01]  /*1950*/  ULOP3.LUT UR35, UR5, 0x40, UR35, 0xf8, !UPT ;  /* 0x0000004005237892 */ /* 0x000fe2000f8ef823 */
[----:B------:R-:W-:Y:S11]  /*1960*/  BRA.U !UP0, `(.L_x_25) ;  /* 0x0000000108f07547 */ /* 0x000ff6000b800000 */
[----:B------:R-:W-:Y:S01]  /*1970*/  UMOV UR39, UR13 ;  /* 0x0000000d00277c82 */ /* 0x000fe20008000000 */
[----:B------:R-:W-:Y:S01]  /*1980*/  UMOV UR6, UR15 ;  /* 0x0000000f00067c82 */ /* 0x000fe20008000000 */
[----:B------:R-:W-:-:S05]  /*1990*/  UMOV UR26, 0x40 ;  /* 0x00000040001a7882 */ /* 0x000fca0000000000 */
.L_x_31:
[----:B------:R-:W-:Y:S01]  /*19a0*/  @P5 MOV R3, 0x14000 ;  /* 0x0001400000035802 */ /* 0x000fe20000000f00 */
[----:B------:R-:W-:Y:S01]  /*19b0*/  ULEA UR33, UR6, UR4, 0x3 ;  /* 0x0000000406217291 */ /* 0x000fe2000f8e18ff */
[----:B--2-4-:R-:W-:Y:S11]  /*19c0*/  @P0 BRA `(.L_x_26) ;  /* 0x00000000000c0947 */ /* 0x014ff60003800000 */
[----:B------:R-:W-:Y:S04]  /*19d0*/  SHF.L.U32 R4, R17, 0x1f, RZ ;  /* 0x0000001f11047819 */ /* 0x000fe800000006ff */
[----:B------:R-:W1:Y:S02]  /*19e0*/  SYNCS.PHASECHK.TRANS64.TRYWAIT P0, [UR33+0x28], R4 ;  /* 0x00002804ff0075a7 */ /* 0x000e640008001121 */
[----:B-1----:R-:W-:Y:S05]  /*19f0*/  @!P0 BRA `(.L_x_27) ;  /* 0x0000007000c48947 */ /* 0x002fea0003800000 */
.L_x_26:
[----:B------:R2:W-:Y:S01]  /*1a00*/  @P5 SYNCS.ARRIVE.TRANS64 RZ, [UR33], R3 ;  /* 0x00000003ffff59a7 */ /* 0x0005e20008000021 */
[----:B------:R-:W-:Y:S02]  /*1a10*/  ULOP3.LUT UR5, UR14, 0x2, URZ, 0xfc, !UPT ;  /* 0x000000020e057892 */ /* 0x000fe4000f8efcff */
[----:B------:R-:W-:Y:S02]  /*1a20*/  UIADD3 UR39, UPT, UPT, UR39, 0x1, URZ ;  /* 0x0000000127277890 */ /* 0x000fe4000fffe0ff */
[----:B------:R-:W-:Y:S02]  /*1a30*/  UISETP.NE.AND UP0, UPT, UR5, 0x2, UPT ;  /* 0x000000020500788c */ /* 0x000fe4000bf05270 */
[----:B------:R-:W-:Y:S07]  /*1a40*/  UISETP.NE.AND UP2, UPT, UR39, 0x1, UPT ;  /* 0x000000012700788c */ /* 0x000fee000bf45270 */
[----:B------:R-:W-:Y:S05]  /*1a50*/  BRA.U UP0, `(.L_x_28) ;  /* 0x0000000100047547 */ /* 0x000fea000b800000 */
[----:B------:R-:W-:Y:S05]  /*1a60*/  BPT.TRAP 0x1 ;  /* 0x000000040000795c */ /* 0x000fea0000300000 */
.L_x_28:
[----:B------:R-:W-:Y:S04]  /*1a70*/  BSSY.RECONVERGENT B0, `(.L_x_29) ;  /* 0x0000003000007945 */ /* 0x000fe80003800200 */
[----:B------:R-:W-:Y:S05]  /*1a80*/  @!P4 BRA `(.L_x_30) ;  /* 0x000000000004c947 */ /* 0x000fea0003800000 */
[----:B------:R-:W-:Y:S05]  /*1a90*/  BPT.TRAP 0x1 ;  /* 0x000000040000795c */ /* 0x000fea0000300000 */
.L_x_30:
[----:B------:R-:W-:Y:S05]  /*1aa0*/  BSYNC.RECONVERGENT B0 ;  /* 0x0000000000007941 */ /* 0x000fea0003800200 */
.L_x_29:
[----:B------:R-:W-:Y:S02]  /*1ab0*/  UIADD3 UR15, UPT, UPT, UR6, 0x1, URZ ;  /* 0x00000001060f7890 */ /* 0x000fe4000fffe0ff */
[----:B------:R-:W-:Y:S02]  /*1ac0*/  UIADD3 UR42, UP1, UPT, UR30, 0x80, URZ ;  /* 0x000000801e2a7890 */ /* 0x000fe4000ff3e0ff */
[----:B------:R-:W-:Y:S02]  /*1ad0*/  UISETP.NE.AND UP0, UPT, UR15, 0x5, UPT ;  /* 0x000000050f00788c */ /* 0x000fe4000bf05270 */
[----:B------:R-:W-:Y:S02]  /*1ae0*/  ULEA UR24, UR6, UR4, 0xe ;  /* 0x0000000406187291 */ /* 0x000fe4000f8e70ff */
[----:B------:R-:W-:Y:S02]  /*1af0*/  USEL UR9, URZ, 0x1, UP0 ;  /* 0x00000001ff097887 */ /* 0x000fe40008000000 */
[----:B------:R-:W-:Y:S02]  /*1b00*/  USEL UR15, UR15, URZ, UP0 ;  /* 0x000000ff0f0f7287 */ /* 0x000fe40008000000 */
[----:B------:R-:W-:Y:S02]  /*1b10*/  ULOP3.LUT UR33, UR33, 0xfefffff8, URZ, 0xc0, !UPT ;  /* 0xfefffff821217892 */ /* 0x000fe4000f8ec0ff */
[----:B------:R-:W-:Y:S01]  /*1b20*/  ULEA UR8, UR15, UR4, 0x3 ;  /* 0x000000040f087291 */ /* 0x000fe2000f8e18ff */
[----:B------:R-:W-:Y:S01]  /*1b30*/  LOP3.LUT R17, R17, UR9, RZ, 0x3c, !PT ;  /* 0x0000000911117c12 */ /* 0x000fe2000f8e3cff */
[----:B------:R-:W-:Y:S02]  /*1b40*/  UIADD3 UR34, UPT, UPT, UR26, -0x40, URZ ;  /* 0xffffffc01a227890 */ /* 0x000fe4000fffe0ff */
[----:B------:R-:W-:Y:S01]  /*1b50*/  UIADD3.X UR43, UPT, UPT, URZ, UR31, URZ, UP1, !UPT ;  /* 0x0000001fff2b7290 */ /* 0x000fe20008ffe4ff */
[----:B-1----:R-:W-:Y:S01]  /*1b60*/  SHF.L.U32 R2, R17, 0x1f, RZ ;  /* 0x0000001f11027819 */ /* 0x002fe200000006ff */
[----:B------:R-:W-:Y:S01]  /*1b70*/  UIADD3 UR32, UPT, UPT, UR24, 0x6400, URZ ;  /* 0x0000640018207890 */ /* 0x000fe2000fffe0ff */
[----:B------:R-:W-:Y:S02]  /*1b80*/  UMOV UR44, 0x0 ;  /* 0x00000000002c7882 */ /* 0x000fe40000000000 */
[----:B------:R1:W4:Y:S01]  /*1b90*/  SYNCS.PHASECHK.TRANS64.TRYWAIT P0, [UR8+0x28], R2 ;  /* 0x00002802ff0075a7 */ /* 0x0003220008001108 */
[----:B------:R-:W-:Y:S01]  /*1ba0*/  UMOV UR45, 0x10000000 ;  /* 0x10000000002d7882 */ /* 0x000fe20000000000 */
[----:B------:R-:W-:Y:S02]  /*1bb0*/  UIADD3 UR24, UPT, UPT, UR24, 0x8400, URZ ;  /* 0x0000840018187890 */ /* 0x000fe4000fffe0ff */
[----:B------:R-:W-:Y:S02]  /*1bc0*/  UIADD3 UR40, UP0, UPT, UR30, 0x180, URZ ;  /* 0x000001801e287890 */ /* 0x000fe4000ff1e0ff */
[----:B------:R-:W-:Y:S01]  /*1bd0*/  UTMALDG.3D.2CTA [UR32], [UR42], desc[UR44] ;  /* 0x00002c202a0075b4 */ /* 0x000fe20008211000 */
[----:B------:R-:W-:Y:S01]  /*1be0*/  UIMAD UR5, UR6, 0x6000, UR4 ;  /* 0x00006000060578a4 */ /* 0x000fe2000f8e0204 */
[----:B------:R-:W-:Y:S01]  /*1bf0*/  UMOV UR27, UR35 ;  /* 0x00000023001b7c82 */ /* 0x000fe20008000000 */
[----:B------:R-:W-:Y:S01]  /*1c00*/  UMOV UR28, UR36 ;  /* 0x00000024001c7c82 */ /* 0x000fe20008000000 */
[----:B------:R-:W-:Y:S01]  /*1c10*/  UMOV UR25, UR33 ;  /* 0x0000002100197c82 */ /* 0x000fe20008000000 */
[----:B------:R-:W-:Y:S01]  /*1c20*/  UIADD3.X UR41, UPT, UPT, URZ, UR31, URZ, UP0, !UPT ;  /* 0x0000001fff297290 */ /* 0x000fe200087fe4ff */
[----:B------:R2:W-:Y:S01]  /*1c30*/  UTMALDG.3D.2CTA [UR24], [UR42], desc[UR44] ;  /* 0x00002c182a0075b4 */ /* 0x0005e20008211000 */
[----:B------:R-:W-:Y:S01]  /*1c40*/  UIADD3 UR16, UPT, UPT, UR5, 0x1a400, URZ ;  /* 0x0001a40005107890 */ /* 0x000fe2000fffe0ff */
[----:B------:R-:W-:Y:S01]  /*1c50*/  UMOV UR20, UR36 ;  /* 0x0000002400147c82 */ /* 0x000fe20008000000 */
[----:B------:R-:W-:Y:S01]  /*1c60*/  UMOV UR17, UR33 ;  /* 0x0000002100117c82 */ /* 0x000fe20008000000 */
[----:B------:R-:W-:Y:S01]  /*1c70*/  UMOV UR18, UR34 ;  /* 0x0000002200127c82 */ /* 0x000fe20008000000 */
[----:B------:R-:W-:Y:S01]  /*1c80*/  UIADD3 UR8, UPT, UPT, UR5, 0x1d400, URZ ;  /* 0x0001d40005087890 */ /* 0x000fe2000fffe0ff */
[----:B------:R-:W-:Y:S01]  /*1c90*/  UMOV UR10, UR26 ;  /* 0x0000001a000a7c82 */ /* 0x000fe20008000000 */
[----:B------:R-:W-:Y:S03]  /*1ca0*/  UMOV UR11, UR19 ;  /* 0x00000013000b7c82 */ /* 0x000fe60008000000 */
[----:B------:R1:W-:Y:S01]  /*1cb0*/  UTMALDG.3D.2CTA [UR16], [UR40], desc[UR44] ;  /* 0x00002c10280075b4 */ /* 0x0003e20008211000 */
[----:B------:R-:W-:Y:S01]  /*1cc0*/  UMOV UR12, UR36 ;  /* 0x00000024000c7c82 */ /* 0x000fe20008000000 */
[----:B------:R-:W-:Y:S01]  /*1cd0*/  UMOV UR9, UR33 ;  /* 0x0000002100097c82 */ /* 0x000fe20008000000 */
[----:B------:R-:W-:Y:S01]  /*1ce0*/  UMOV UR38, UR7 ;  /* 0x0000000700267c82 */ /* 0x000fe20008000000 */
[----:B------:R-:W-:Y:S01]  /*1cf0*/  UMOV UR6, UR15 ;  /* 0x0000000f00067c82 */ /* 0x000fe20008000000 */
[----:B------:R1:W-:Y:S01]  /*1d00*/  UTMALDG.3D.2CTA [UR8], [UR40], desc[UR44] ;  /* 0x00002c08280075b4 */ /* 0x0003e20008211000 */
[----:B--2---:R-:W-:Y:S01]  /*1d10*/  UIADD3 UR26, UPT, UPT, UR26, 0x80, URZ ;  /* 0x000000801a1a7890 */ /* 0x004fe2000fffe0ff */
[----:B-1----:R-:W-:Y:S11]  /*1d20*/  BRA.U UP2, `(.L_x_31) ;  /* 0xfffffffd021c7547 */ /* 0x002ff6000b83ffff */
.L_x_25:
[----:B------:R-:W-:Y:S01]  /*1d30*/  ULEA UR5, UR15, UR4, 0x3 ;  /* 0x000000040f057291 */ /* 0x000fe2000f8e18ff */
[----:B------:R-:W-:Y:S01]  /*1d40*/  SHF.L.U32 R2, R17, 0x1f, RZ ;  /* 0x0000001f11027819 */ /* 0x000fe200000006ff */
[----:B------:R-:W-:Y:S01]  /*1d50*/  @!P1 SYNCS.ARRIVE.TRANS64.A1T0 RZ, [UR4+0x88], RZ ;  /* 0x000088ffffff99a7 */ /* 0x000fe20008100004 */
[----:B------:R-:W-:-:S06]  /*1d60*/  UISETP.GT.AND UP0, UPT, UR29, UR23, UPT ;  /* 0x000000171d00728c */ /* 0x000fcc000bf04270 */
[----:B--2-4-:R1:W2:Y:S03]  /*1d70*/  SYNCS.PHASECHK.TRANS64.TRYWAIT P0, [UR5+0x28], R2 ;  /* 0x00002802ff0075a7 */ /* 0x0142a60008001105 */
[----:B------:R-:W-:Y:S05]  /*1d80*/  BRA.U !UP0, `(.L_x_32) ;  /* 0x0000000108e87547 */ /* 0x000fea000b800000 */
[----:B------:R-:W-:Y:S01]  /*1d90*/  UIADD3 UR39, UPT, UPT, UR21, UR38, URZ ;  /* 0x0000002615277290 */ /* 0x000fe2000fffe0ff */
[----:B------:R-:W-:-:S11]  /*1da0*/  UMOV UR6, UR15 ;  /* 0x0000000f00067c82 */ /* 0x000fd60008000000 */
.L_x_38:
[----:B--2---:R-:W-:Y:S01]  /*1db0*/  @P5 MOV R3, 0x14000 ;  /* 0x0001400000035802 */ /* 0x004fe20000000f00 */
[----:B------:R-:W-:Y:S01]  /*1dc0*/  ULEA UR33, UR6, UR4, 0x3 ;  /* 0x0000000406217291 */ /* 0x000fe2000f8e18ff */
[----:B-12---:R-:W-:Y:S11]  /*1dd0*/  @P0 BRA `(.L_x_33) ;  /* 0x00000000000c0947 */ /* 0x006ff60003800000 */
[----:B------:R-:W-:Y:S04]  /*1de0*/  SHF.L.U32 R4, R17, 0x1f, RZ ;  /* 0x0000001f11047819 */ /* 0x000fe800000006ff */
[----:B------:R-:W2:Y:S02]  /*1df0*/  SYNCS.PHASECHK.TRANS64.TRYWAIT P0, [UR33+0x28], R4 ;  /* 0x00002804ff0075a7 */ /* 0x000ea40008001121 */
[----:B--2---:R-:W-:Y:S05]  /*1e00*/  @!P0 BRA `(.L_x_34) ;  /* 0x0000006c00d88947 */ /* 0x004fea0003800000 */
.L_x_33:
[----:B------:R2:W-:Y:S01]  /*1e10*/  @P5 SYNCS.ARRIVE.TRANS64 RZ, [UR33], R3 ;  /* 0x00000003ffff59a7 */ /* 0x0005e20008000021 */
[----:B------:R-:W-:Y:S04]  /*1e20*/  ULOP3.LUT UR5, UR14, 0x2, URZ, 0xfc, !UPT ;  /* 0x000000020e057892 */ /* 0x000fe8000f8efcff */
[----:B------:R-:W-:Y:S09]  /*1e30*/  UISETP.NE.AND UP0, UPT, UR5, 0x2, UPT ;  /* 0x000000020500788c */ /* 0x000ff2000bf05270 */
[----:B------:R-:W-:Y:S05]  /*1e40*/  BRA.U UP0, `(.L_x_35) ;  /* 0x0000000100047547 */ /* 0x000fea000b800000 */
[----:B------:R-:W-:Y:S05]  /*1e50*/  BPT.TRAP 0x1 ;  /* 0x000000040000795c */ /* 0x000fea0000300000 */
.L_x_35:
[----:B------:R-:W-:Y:S04]  /*1e60*/  BSSY.RECONVERGENT B0, `(.L_x_36) ;  /* 0x0000003000007945 */ /* 0x000fe80003800200 */
[----:B------:R-:W-:Y:S05]  /*1e70*/  @!P4 BRA `(.L_x_37) ;  /* 0x000000000004c947 */ /* 0x000fea0003800000 */
[----:B------:R-:W-:Y:S05]  /*1e80*/  BPT.TRAP 0x1 ;  /* 0x000000040000795c */ /* 0x000fea0000300000 */
.L_x_37:
[----:B------:R-:W-:Y:S05]  /*1e90*/  BSYNC.RECONVERGENT B0 ;  /* 0x0000000000007941 */ /* 0x000fea0003800200 */
.L_x_36:
[----:B------:R-:W-:Y:S02]  /*1ea0*/  UIADD3 UR15, UPT, UPT, UR6, 0x1, URZ ;  /* 0x00000001060f7890 */ /* 0x000fe4000fffe0ff */
[----:B------:R-:W-:Y:S02]  /*1eb0*/  UIADD3 UR44, UP1, UPT, UR30, 0x80, URZ ;  /* 0x000000801e2c7890 */ /* 0x000fe4000ff3e0ff */
[----:B------:R-:W-:Y:S02]  /*1ec0*/  UISETP.NE.AND UP0, UPT, UR15, 0x5, UPT ;  /* 0x000000050f00788c */ /* 0x000fe4000bf05270 */
[----:B------:R-:W-:Y:S02]  /*1ed0*/  ULEA UR24, UR6, UR4, 0xe ;  /* 0x0000000406187291 */ /* 0x000fe4000f8e70ff */
[----:B------:R-:W-:Y:S02]  /*1ee0*/  USEL UR9, URZ, 0x1, UP0 ;  /* 0x00000001ff097887 */ /* 0x000fe40008000000 */
[----:B------:R-:W-:Y:S02]  /*1ef0*/  USEL UR15, UR15, URZ, UP0 ;  /* 0x000000ff0f0f7287 */ /* 0x000fe40008000000 */
[----:B------:R-:W-:Y:S02]  /*1f00*/  USHF.L.U32 UR34, UR38, 0x7, URZ ;  /* 0x0000000726227899 */ /* 0x000fe400080006ff */
[----:B------:R-:W-:Y:S01]  /*1f10*/  ULEA UR8, UR15, UR4, 0x3 ;  /* 0x000000040f087291 */ /* 0x000fe2000f8e18ff */
[----:B------:R-:W-:Y:S01]  /*1f20*/  LOP3.LUT R17, R17, UR9, RZ, 0x3c, !PT ;  /* 0x0000000911117c12 */ /* 0x000fe2000f8e3cff */
[----:B------:R-:W-:Y:S02]  /*1f30*/  ULOP3.LUT UR33, UR33, 0xfefffff8, URZ, 0xc0, !UPT ;  /* 0xfefffff821217892 */ /* 0x000fe4000f8ec0ff */
[----:B------:R-:W-:Y:S01]  /*1f40*/  UIADD3.X UR45, UPT, UPT, URZ, UR31, URZ, UP1, !UPT ;  /* 0x0000001fff2d7290 */ /* 0x000fe20008ffe4ff */
[----:B-1----:R-:W-:Y:S01]  /*1f50*/  SHF.L.U32 R2, R17, 0x1f, RZ ;  /* 0x0000001f11027819 */ /* 0x002fe200000006ff */
[----:B------:R-:W-:Y:S01]  /*1f60*/  UIADD3 UR32, UPT, UPT, UR24, 0x6400, URZ ;  /* 0x0000640018207890 */ /* 0x000fe2000fffe0ff */
[----:B------:R-:W-:Y:S02]  /*1f70*/  UMOV UR42, 0x0 ;  /* 0x00000000002a7882 */ /* 0x000fe40000000000 */
[----:B------:R4:W1:Y:S01]  /*1f80*/  SYNCS.PHASECHK.TRANS64.TRYWAIT P0, [UR8+0x28], R2 ;  /* 0x00002802ff0075a7 */ /* 0x0008620008001108 */
[----:B------:R-:W-:Y:S01]  /*1f90*/  UMOV UR43, 0x10000000 ;  /* 0x10000000002b7882 */ /* 0x000fe20000000000 */
[----:B------:R-:W-:Y:S02]  /*1fa0*/  UIADD3 UR26, UPT, UPT, UR34, 0x40, URZ ;  /* 0x00000040221a7890 */ /* 0x000fe4000fffe0ff */
[----:B------:R-:W-:Y:S02]  /*1fb0*/  UIADD3 UR24, UPT, UPT, UR24, 0x8400, URZ ;  /* 0x0000840018187890 */ /* 0x000fe4000fffe0ff */
[----:B------:R4:W-:Y:S01]  /*1fc0*/  UTMALDG.3D.2CTA [UR32], [UR44], desc[UR42] ;  /* 0x00002a202c0075b4 */ /* 0x0009e20008211000 */
[----:B------:R-:W-:Y:S02]  /*1fd0*/  UIADD3 UR40, UP0, UPT, UR30, 0x180, URZ ;  /* 0x000001801e287890 */ /* 0x000fe4000ff1e0ff */
        /* <DEDUP_REMOVED lines=16> */
[----:B------:R-:W-:Y:S01]  /*20e0*/  UIADD3 UR38, UPT, UPT, UR38, 0x1, URZ ;  /* 0x0000000126267890 */ /* 0x000fe2000fffe0ff */
[----:B------:R-:W-:Y:S03]  /*20f0*/  UMOV UR6, UR15 ;  /* 0x0000000f00067c82 */ /* 0x000fe60008000000 */
[----:B------:R-:W-:Y:S01]  /*2100*/  UISETP.NE.AND UP0, UPT, UR38, UR39, UPT ;  /* 0x000000272600728c */ /* 0x000fe2000bf05270 */
[----:B------:R4:W-:Y:S08]  /*2110*/  UTMALDG.3D.2CTA [UR8], [UR40], desc[UR42] ;  /* 0x00002a08280075b4 */ /* 0x0009f00008211000 */
[----:B----4-:R-:W-:Y:S05]  /*2120*/  BRA.U UP0, `(.L_x_38) ;  /* 0xfffffffd00207547 */ /* 0x010fea000b83ffff */
.L_x_32:
[C---:B-1----:R-:W-:Y:S01]  /*2130*/  LEA R2, R16.reuse, UR4, 0x3 ;  /* 0x0000000410027c11 */ /* 0x042fe2000f8e18ff */
[----:B------:R-:W-:Y:S01]  /*2140*/  NOP ;  /* 0x0000000000007918 */ /* 0x000fe20000000000 */
[----:B--2---:R-:W-:Y:S02]  /*2150*/  SHF.L.U32 R3, R13, 0x1f, RZ ;  /* 0x0000001f0d037819 */ /* 0x004fe400000006ff */
[----:B------:R-:W-:Y:S02]  /*2160*/  LEA R4, R16, UR4, 0x4 ;  /* 0x0000000410047c11 */ /* 0x000fe4000f8e20ff */
[----:B------:R-:W1:Y:S02]  /*2170*/  SYNCS.PHASECHK.TRANS64.TRYWAIT P0, [R2+URZ+0x90], R3 ;  /* 0x00009003020075a7 */ /* 0x000e6400080011ff */
[----:B-1----:R-:W-:Y:S05]  /*2180*/  @!P0 BRA `(.L_x_39) ;  /* 0x0000006c00108947 */ /* 0x002fea0003800000 */
.L_x_144:
[----:B------:R-:W2:Y:S01]  /*2190*/  LDS.128 R4, [R4+0x120] ;  /* 0x0001200004047984 */ /* 0x000ea20000000c00 */
[----:B------:R-:W-:Y:S01]  /*21a0*/  ISETP.GE.AND P0, PT, R37, 0x1, PT ;  /* 0x000000012500780c */ /* 0x000fe20003f06270 */
[----:B-1----:R-:W-:Y:S01]  /*21b0*/  VIADD R2, R2, 0xa0 ;  /* 0x000000a002027836 */ /* 0x002fe20000000000 */
[----:B------:R-:W-:Y:S01]  /*21c0*/  @!PT LDS RZ, [RZ] ;  /* 0x00000000fffff984 */ /* 0x000fe20000000800 */
[----:B------:R-:W-:Y:S01]  /*21d0*/  @!PT LDS RZ, [RZ] ;  /* 0x00000000fffff984 */ /* 0x000fe20000000800 */
[----:B------:R-:W-:Y:S01]  /*21e0*/  @!PT LDS RZ, [RZ] ;  /* 0x00000000fffff984 */ /* 0x000fe20000000800 */
[----:B------:R-:W-:Y:S01]  /*21f0*/  @!PT LDS RZ, [RZ] ;  /* 0x00000000fffff984 */ /* 0x000fe20000000800 */
[----:B------:R1:W-:Y:S06]  /*2200*/  MEMBAR.ALL.CTA ;  /* 0x0000000000007992 */ /* 0x0003ec0000008000 */
[----:B-1----:R-:W1:Y:S01]  /*2210*/  FENCE.VIEW.ASYNC.S ;  /* 0x00000000000073c6 */ /* 0x002e620000000000 */
[----:B------:R-:W-:-:S04]  /*2220*/  PRMT R2, RZ, 0x654, R2 ;  /* 0x00000654ff027816 */ /* 0x000fc80000000002 */
[----:B-1----:R1:W-:Y:S01]  /*2230*/  SYNCS.ARRIVE.TRANS64.RED.A1T0 RZ, [R2+URZ], RZ ;  /* 0x000000ff02ff79a7 */ /* 0x0023e200081004ff */
[----:B--2---:R-:W-:-:S13]  /*2240*/  LOP3.LUT P2, RZ, R6, 0x1, RZ, 0xc0, !PT ;  /* 0x0000000106ff7812 */ /* 0x004fda000784c0ff */
[----:B------:R-:W-:Y:S01]  /*2250*/  @P2 SHF.R.U32.HI R3, RZ, 0x10, R5 ;  /* 0x00000010ff032819 */ /* 0x000fe20000011605 */
[----:B------:R-:W-:Y:S01]  /*2260*/  VOTEU.ANY UP0, P2 ;  /* 0x0000000000ff7886 */ /* 0x000fe20001000100 */
[----:B------:R-:W-:Y:S02]  /*2270*/  @P2 MOV R10, R4 ;  /* 0x00000004000a2202 */ /* 0x000fe40000000f00 */
[----:B------:R-:W-:Y:S02]  /*2280*/  @P2 R2UR.BROADCAST UR5, R3 ;  /* 0x00000000030522ca */ /* 0x000fe400008e0000 */
[----:B------:R-:W-:-:S11]  /*2290*/  @P2 LOP3.LUT R9, R5, 0xffff, RZ, 0xc0, !PT ;  /* 0x0000ffff05092812 */ /* 0x000fd600078ec0ff */
[----:B------:R-:W-:Y:S01]  /*22a0*/  @UP0 UMOV UR36, UR5 ;  /* 0x0000000500240c82 */ /* 0x000fe20008000000 */
[----:B-1----:R-:W-:Y:S05]  /*22b0*/  @!P0 BRA `(.L_x_40) ;  /* 0x0000000000b88947 */ /* 0x002fea0003800000 */
[----:B------:R-:W3:Y:S01]  /*22c0*/  LDC.64 R4, c[0x0][0xb18] ;  /* 0x0002c600ff047b82 */ /* 0x000ee20000000a00 */
[----:B------:R-:W-:-:S07]  /*22d0*/  ISETP.NE.AND P3, PT, R37, 0x1, PT ;  /* 0x000000012500780c */ /* 0x000fce0003f65270 */
[----:B------:R-:W1:Y:S08]  /*22e0*/  LDC.64 R6, c[0x0][0xb10] ;  /* 0x0002c400ff067b82 */ /* 0x000e700000000a00 */
[----:B------:R-:W2:Y:S08]  /*22f0*/  LDC R14, c[0x0][0xb20] ;  /* 0x0002c800ff0e7b82 */ /* 0x000eb00000000800 */
[----:B------:R-:W4:Y:S01]  /*2300*/  LDC R15, c[0x0][0xb0c] ;  /* 0x0002c300ff0f7b82 */ /* 0x000f220000000800 */
[----:B---3--:R-:W-:Y:S01]  /*2310*/  IMAD.HI.U32 R21, R0, R5, RZ ;  /* 0x0000000500157227 */ /* 0x008fe200078e00ff */
[----:B------:R-:W-:-:S03]  /*2320*/  ISETP.NE.AND P0, PT, R4, 0x1, PT ;  /* 0x000000010400780c */ /* 0x000fc60003f05270 */
[----:B------:R-:W-:-:S03]  /*2330*/  IMAD.HI.U32 R5, R9, R5, RZ ;  /* 0x0000000509057227 */ /* 0x000fc600078e00ff */
[----:B------:R-:W3:Y:S01]  /*2340*/  LDC.64 R2, c[0x0][0xb28] ;  /* 0x0002ca00ff027b82 */ /* 0x000ee20000000a00 */
[----:B-1----:R-:W-:-:S04]  /*2350*/  IMAD.HI.U32 R22, R8, R6, RZ ;  /* 0x0000000608167227 */ /* 0x002fc800078e00ff */
[----:B------:R-:W-:Y:S01]  /*2360*/  IMAD.HI.U32 R23, R10, R6, RZ ;  /* 0x000000060a177227 */ /* 0x000fe200078e00ff */
[----:B------:R-:W-:Y:S02]  /*2370*/  SHF.R.U32.HI R22, RZ, R7, R22 ;  /* 0x00000007ff167219 */ /* 0x000fe40000011616 */
[-C--:B--2---:R-:W-:Y:S02]  /*2380*/  SHF.R.U32.HI R21, RZ, R14.reuse, R21 ;  /* 0x0000000eff157219 */ /* 0x084fe40000011615 */
[----:B------:R-:W-:Y:S02]  /*2390*/  SHF.R.U32.HI R5, RZ, R14, R5 ;  /* 0x0000000eff057219 */ /* 0x000fe40000011605 */
[----:B------:R-:W-:Y:S02]  /*23a0*/  SEL R21, R0, R21, !P0 ;  /* 0x0000001500157207 */ /* 0x000fe40004000000 */
[----:B------:R-:W-:Y:S02]  /*23b0*/  SHF.R.U32.HI R23, RZ, R7, R23 ;  /* 0x00000007ff177219 */ /* 0x000fe40000011617 */
[----:B----4-:R-:W-:-:S02]  /*23c0*/  ISETP.NE.AND P1, PT, R15, 0x1, PT ;  /* 0x000000010f00780c */ /* 0x010fc40003f25270 */
[----:B------:R-:W-:Y:S02]  /*23d0*/  SEL R5, R9, R5, !P0 ;  /* 0x0000000509057207 */ /* 0x000fe40004000000 */
[----:B------:R-:W-:Y:S02]  /*23e0*/  SEL R22, R8, R22, !P1 ;  /* 0x0000001608167207 */ /* 0x000fe40004800000 */
[----:B------:R-:W-:Y:S01]  /*23f0*/  SEL R23, R10, R23, !P1 ;  /* 0x000000170a177207 */ /* 0x000fe20004800000 */
[----:B---3--:R-:W-:-:S04]  /*2400*/  IMAD.HI.U32 R20, R21, R2, RZ ;  /* 0x0000000215147227 */ /* 0x008fc800078e00ff */
        /* <DEDUP_REMOVED lines=10> */
[----:B------:R-:W-:-:S04]  /*24b0*/  @!P0 IMAD.HI.U32 R7, R23, R2, RZ ;  /* 0x0000000217078227 */ /* 0x000fc800078e00ff */
[----:B------:R-:W-:Y:S01]  /*24c0*/  IMAD.MOV R2, RZ, RZ, -R6 ;  /* 0x000000ffff027224 */ /* 0x000fe200078e0a06 */
[----:B------:R-:W-:Y:S02]  /*24d0*/  @!P0 SHF.R.U32.HI R3, RZ, R3, R7 ;  /* 0x00000003ff038219 */ /* 0x000fe40000011607 */
[----:B------:R-:W-:Y:S01]  /*24e0*/  IADD3 R7, PT, PT, -R5, RZ, RZ ;  /* 0x000000ff05077210 */ /* 0x000fe20007ffe1ff */
[----:B------:R-:W-:Y:S01]  /*24f0*/  IMAD R2, R37, R2, R5 ;  /* 0x0000000225027224 */ /* 0x000fe200078e0205 */
        /* <DEDUP_REMOVED lines=10> */
.L_x_40:
[----:B------:R-:W1:Y:S02]  /*25a0*/  LDCU UR5, c[0x0][0xb30] ;  /* 0x00016600ff0577ac */ /* 0x000e640008000800 */
[----:B-1----:R-:W-:-:S09]  /*25b0*/  UISETP.NE.AND UP0, UPT, UR5, 0x1, UPT ;  /* 0x000000010500788c */ /* 0x002fd2000bf05270 */
[----:B------:R-:W-:Y:S05]  /*25c0*/  BRA.U UP0, `(.L_x_41) ;  /* 0x0000000100407547 */ /* 0x000fea000b800000 */
[----:B------:R-:W1:Y:S08]  /*25d0*/  LDC.64 R4, c[0x0][0xb10] ;  /* 0x0002c400ff047b82 */ /* 0x000e700000000a00 */
[----:B------:R-:W2:Y:S08]  /*25e0*/  LDC.64 R2, c[0x0][0xb18] ;  /* 0x0002c600ff027b82 */ /* 0x000eb00000000a00 */
[----:B------:R-:W4:Y:S08]  /*25f0*/  LDC R6, c[0x0][0xb20] ;  /* 0x0002c800ff067b82 */ /* 0x000f300000000800 */
[----:B------:R-:W3:Y:S01]  /*2600*/  LDC R7, c[0x0][0xb0c] ;  /* 0x0002c300ff077b82 */ /* 0x000ee20000000800 */
[----:B-1----:R-:W-:-:S05]  /*2610*/  IMAD.HI.U32 R4, R10, R4, RZ ;  /* 0x000000040a047227 */ /* 0x002fca00078e00ff */
[----:B------:R-:W-:Y:S01]  /*2620*/  SHF.R.U32.HI R4, RZ, R5, R4 ;  /* 0x00000005ff047219 */ /* 0x000fe20000011604 */
[----:B--2---:R-:W-:Y:S01]  /*2630*/  IMAD.HI.U32 R3, R9, R3, RZ ;  /* 0x0000000309037227 */ /* 0x004fe200078e00ff */
[----:B------:R-:W-:-:S04]  /*2640*/  ISETP.NE.AND P0, PT, R2, 0x1, PT ;  /* 0x000000010200780c */ /* 0x000fc80003f05270 */
[----:B----4-:R-:W-:-:S04]  /*2650*/  SHF.R.U32.HI R3, RZ, R6, R3 ;  /* 0x00000006ff037219 */ /* 0x010fc80000011603 */
[----:B------:R-:W-:Y:S02]  /*2660*/  SEL R3, R9, R3, !P0 ;  /* 0x0000000309037207 */ /* 0x000fe40004000000 */
[----:B---3--:R-:W-:-:S04]  /*2670*/  ISETP.NE.AND P1, PT, R7, 0x1, PT ;  /* 0x000000010700780c */ /* 0x008fc80003f25270 */
[----:B------:R-:W-:-:S05]  /*2680*/  SEL R4, R10, R4, !P1 ;  /* 0x000000040a047207 */ /* 0x000fca0004800000 */
[----:B------:R-:W-:Y:S02]  /*2690*/  IMAD.IADD R5, R3, 0x1, -R4 ;  /* 0x0000000103057824 */ /* 0x000fe400078e0a04 */
[----:B------:R-:W-:Y:S02]  /*26a0*/  IMAD.IADD R3, R4, 0x1, -R3 ;  /* 0x0000000104037824 */ /* 0x000fe400078e0a03 */
[----:B------:R-:W-:Y:S02]  /*26b0*/  IMAD R10, R5, R7, R10 ;  /* 0x00000007050a7224 */ /* 0x000fe400078e020a */
[----:B------:R-:W-:-:S07]  /*26c0*/  IMAD R9, R3, R2, R9 ;  /* 0x0000000203097224 */ /* 0x000fce00078e0209 */
.L_x_41:
[----:B------:R-:W-:Y:S01]  /*26d0*/  VIADD R16, R16, 0x1 ;  /* 0x0000000110107836 */ /* 0x000fe20000000000 */
[----:B------:R-:W-:Y:S01]  /*26e0*/  PLOP3.LUT P1, PT, PT, PT, PT, 0x80, 0x8 ;  /* 0x000000000008781c */ /* 0x000fe20003f2f070 */
[----:B------:R-:W-:Y:S02]  /*26f0*/  IMAD.IADD R14, R10, 0x1, R91 ;  /* 0x000000010a0e7824 */ /* 0x000fe400078e025b */
[----:B------:R-:W-:Y:S01]  /*2700*/  IMAD.IADD R15, R9, 0x1, R90 ;  /* 0x00000001090f7824 */ /* 0x000fe200078e025a */
[----:B------:R-:W-:-:S04]  /*2710*/  ISETP.NE.AND P0, PT, R16, 0x2, PT ;  /* 0x000000021000780c */ /* 0x000fc80003f05270 */
[----:B------:R-:W-:Y:S02]  /*2720*/  SEL R2, RZ, 0x1, P0 ;  /* 0x00000001ff027807 */ /* 0x000fe40000000000 */
[----:B------:R-:W-:Y:S02]  /*2730*/  SEL R16, R16, RZ, P0 ;  /* 0x000000ff10107207 */ /* 0x000fe40000000000 */
[----:B------:R-:W-:Y:S01]  /*2740*/  LOP3.LUT R13, R13, R2, RZ, 0x3c, !PT ;  /* 0x000000020d0d7212 */ /* 0x000fe200078e3cff */
[----:B------:R-:W-:Y:S06]  /*2750*/  @P2 BRA `(.L_x_42) ;  /* 0xfffffff000002947 */ /* 0x000fec000383ffff */
[----:B------:R-:W-:Y:S01]  /*2760*/  UIADD3 UR4, UPT, UPT, UR4, 0x28, URZ ;  /* 0x0000002804047890 */ /* 0x000fe2000fffe0ff */
[----:B------:R-:W-:-:S03]  /*2770*/  SHF.L.U32 R2, R17, 0x1f, RZ ;  /* 0x0000001f11027819 */ /* 0x000fc600000006ff */
[----:B------:R-:W-:-:S09]  /*2780*/  ULEA UR5, UR15, UR4, 0x3 ;  /* 0x000000040f057291 */ /* 0x000fd2000f8e18ff */
[----:B------:R-:W1:Y:S02]  /*2790*/  SYNCS.PHASECHK.TRANS64.TRYWAIT P0, [UR5], R2 ;  /* 0x00000002ff0075a7 */ /* 0x000e640008001105 */
[----:B-1----:R-:W-:Y:S05]  /*27a0*/  @!P0 BRA `(.L_x_43) ;  /* 0x00000064009c8947 */ /* 0x002fea0003800000 */
.L_x_146:
[----:B------:R-:W-:-:S04]  /*27b0*/  UIADD3 UR6, UPT, UPT, UR15, 0x1, URZ ;  /* 0x000000010f067890 */ /* 0x000fc8000fffe0ff */
[----:B------:R-:W-:-:S04]  /*27c0*/  UISETP.NE.AND UP0, UPT, UR6, 0x5, UPT ;  /* 0x000000050600788c */ /* 0x000fc8000bf05270 */
[----:B------:R-:W-:Y:S02]  /*27d0*/  USEL UR7, URZ, 0x1, UP0 ;  /* 0x00000001ff077887 */ /* 0x000fe40008000000 */
[----:B------:R-:W-:-:S04]  /*27e0*/  USEL UR6, UR6, URZ, UP0 ;  /* 0x000000ff06067287 */ /* 0x000fc80008000000 */
[----:B------:R-:W-:Y:S01]  /*27f0*/  ULEA UR5, UR6, UR4, 0x3 ;  /* 0x0000000406057291 */ /* 0x000fe2000f8e18ff */
[----:B-1----:R-:W-:-:S04]  /*2800*/  LOP3.LUT R2, R17, UR7, RZ, 0x3c, !PT ;  /* 0x0000000711027c12 */ /* 0x002fc8000f8e3cff */
[----:B------:R-:W-:-:S04]  /*2810*/  SHF.L.U32 R3, R2, 0x1f, RZ ;  /* 0x0000001f02037819 */ /* 0x000fc800000006ff */
[----:B------:R-:W1:Y:S02]  /*2820*/  SYNCS.PHASECHK.TRANS64.TRYWAIT P0, [UR5], R3 ;  /* 0x00000003ff0075a7 */ /* 0x000e640008001105 */
[----:B-1----:R-:W-:Y:S05]  /*2830*/  @!P0 BRA `(.L_x_44) ;  /* 0x0000006400908947 */ /* 0x002fea0003800000 */
.L_x_148:
[----:B------:R-:W-:-:S04]  /*2840*/  UIADD3 UR6, UPT, UPT, UR6, 0x1, URZ ;  /* 0x0000000106067890 */ /* 0x000fc8000fffe0ff */
[----:B------:R-:W-:-:S04]  /*2850*/  UISETP.NE.AND UP0, UPT, UR6, 0x5, UPT ;  /* 0x000000050600788c */ /* 0x000fc8000bf05270 */
[----:B------:R-:W-:Y:S02]  /*2860*/  USEL UR7, URZ, 0x1, UP0 ;  /* 0x00000001ff077887 */ /* 0x000fe40008000000 */
[----:B------:R-:W-:-:S04]  /*2870*/  USEL UR6, UR6, URZ, UP0 ;  /* 0x000000ff06067287 */ /* 0x000fc80008000000 */
[----:B------:R-:W-:Y:S01]  /*2880*/  ULEA UR5, UR6, UR4, 0x3 ;  /* 0x0000000406057291 */ /* 0x000fe2000f8e18ff */
[----:B------:R-:W-:-:S04]  /*2890*/  LOP3.LUT R2, R2, UR7, RZ, 0x3c, !PT ;  /* 0x0000000702027c12 */ /* 0x000fc8000f8e3cff */
[----:B-1----:R-:W-:-:S04]  /*28a0*/  SHF.L.U32 R3, R2, 0x1f, RZ ;  /* 0x0000001f02037819 */ /* 0x002fc800000006ff */
[----:B------:R-:W1:Y:S02]  /*28b0*/  SYNCS.PHASECHK.TRANS64.TRYWAIT P0, [UR5], R3 ;  /* 0x00000003ff0075a7 */ /* 0x000e640008001105 */
[----:B-1----:R-:W-:Y:S05]  /*28c0*/  @!P0 BRA `(.L_x_45) ;  /* 0x0000006400848947 */ /* 0x002fea0003800000 */
.L_x_150:
        /* <DEDUP_REMOVED lines=9> */
.L_x_152:
[----:B------:R-:W-:-:S04]  /*2960*/  UIADD3 UR6, UPT, UPT, UR6, 0x1, URZ ;  /* 0x0000000106067890 */ /* 0x000fc8000fffe0ff */
[----:B------:R-:W-:-:S04]  /*2970*/  UISETP.NE.AND UP0, UPT, UR6, 0x5, UPT ;  /* 0x000000050600788c */ /* 0x000fc8000bf05270 */
[----:B------:R-:W-:Y:S02]  /*2980*/  USEL UR5, URZ, 0x1, UP0 ;  /* 0x00000001ff057887 */ /* 0x000fe40008000000 */
[----:B------:R-:W-:-:S04]  /*2990*/  USEL UR6, UR6, URZ, UP0 ;  /* 0x000000ff06067287 */ /* 0x000fc80008000000 */
[----:B------:R-:W-:Y:S01]  /*29a0*/  ULEA UR6, UR6, UR4, 0x3 ;  /* 0x0000000406067291 */ /* 0x000fe2000f8e18ff */
[----:B------:R-:W-:-:S04]  /*29b0*/  LOP3.LUT R2, R2, UR5, RZ, 0x3c, !PT ;  /* 0x0000000502027c12 */ /* 0x000fc8000f8e3cff */
[----:B------:R-:W-:Y:S01]  /*29c0*/  SHF.L.U32 R2, R2, 0x1f, RZ ;  /* 0x0000001f02027819 */ /* 0x000fe200000006ff */
[----:B-1-3--:R-:W-:-:S07]  /*29d0*/  IMAD.U32 R0, RZ, RZ, UR6 ;  /* 0x00000006ff007e24 */ /* 0x00afce000f8e00ff */
.L_x_47:
[----:B-1----:R1:W2:Y:S02]  /*29e0*/  SYNCS.PHASECHK.TRANS64.TRYWAIT P0, [R0+URZ], R2 ;  /* 0x00000002000075a7 */ /* 0x0022a400080011ff */
[----:B--2---:R-:W-:Y:S05]  /*29f0*/  @!P0 NANOSLEEP.SYNCS 0x989680 ;  /* 0x009896800000895d */ /* 0x004fea0003900000 */
[----:B------:R-:W2:Y:S02]  /*2a00*/  @!P0 SYNCS.PHASECHK.TRANS64 P0, [R0+URZ], R2 ;  /* 0x00000002000085a7 */ /* 0x000ea400080010ff */
[----:B--2---:R-:W-:Y:S05]  /*2a10*/  @P0 EXIT ;  /* 0x000000000000094d */ /* 0x004fea0003800000 */
[----:B------:R-:W-:Y:S05]  /*2a20*/  BRA `(.L_x_47) ;  /* 0xfffffffc00ec7947 */ /* 0x000fea000383ffff */
.L_x_22:
[----:B------:R-:W-:-:S04]  /*2a30*/  UISETP.NE.AND UP1, UPT, UR37, URZ, UPT ;  /* 0x000000ff2500728c */ /* 0x000fc8000bf25270 */
[----:B------:R-:W-:-:S09]  /*2a40*/  UISETP.NE.OR UP1, UPT, UR10, 0x1, UP1 ;  /* 0x000000010a00788c */ /* 0x000fd20008f25670 */
[----:B------:R-:W-:Y:S05]  /*2a50*/  BRA.U UP1, `(.L_x_48) ;  /* 0x00000005014c7547 */ /* 0x000fea000b800000 */
[----:B------:R-:W-:Y:S01]  /*2a60*/  HFMA2 R11, -RZ, RZ, 0, 0 ;  /* 0x00000000ff0b7431 */ /* 0x000fe200000001ff */
[----:B------:R-:W-:Y:S01]  /*2a70*/  ISETP.GE.U32.AND P2, PT, R10, 0x2, PT ;  /* 0x000000020a00780c */ /* 0x000fe20003f46070 */
[----:B------:R-:W-:Y:S01]  /*2a80*/  IMAD.MOV.U32 R12, RZ, RZ, 0x1 ;  /* 0x00000001ff0c7424 */ /* 0x000fe200078e00ff */
[----:B------:R-:W-:Y:S01]  /*2a90*/  CS2R R8, SRZ ;  /* 0x0000000000087805 */ /* 0x000fe2000001ff00 */
[----:B------:R-:W-:Y:S01]  /*2aa0*/  IMAD.MOV.U32 R3, RZ, RZ, RZ ;  /* 0x000000ffff037224 */ /* 0x000fe200078e00ff */
[----:B------:R-:W-:Y:S01]  /*2ab0*/  UMOV UR4, 0x400 ;  /* 0x0000040000047882 */ /* 0x000fe20000000000 */
[----:B------:R-:W-:Y:S01]  /*2ac0*/  UMOV UR6, URZ ;  /* 0x000000ff00067c82 */ /* 0x000fe20008000000 */
[----:B------:R-:W-:-:S12]  /*2ad0*/  ULEA UR37, UR37, UR4, 0x18 ;  /* 0x0000000425257291 */ /* 0x000fd8000f8ec0ff */
.L_x_52:
[----:B------:R-:W-:Y:S02]  /*2ae0*/  LEA R0, R3, UR37, 0x3 ;  /* 0x0000002503007c11 */ /* 0x000fe4000f8e18ff */
[----:B------:R-:W-:-:S03]  /*2af0*/  SHF.L.U32 R4, R8, 0x1f, RZ ;  /* 0x0000001f08047819 */ /* 0x000fc600000006ff */
[----:B------:R-:W-:Y:S01]  /*2b00*/  VIADD R5, R0, 0x100 ;  /* 0x0000010000057836 */ /* 0x000fe20000000000 */
[----:B------:R-:W1:Y:S02]  /*2b10*/  SYNCS.PHASECHK.TRANS64.TRYWAIT P0, [R0+URZ+0xf0], R4 ;  /* 0x0000f004000075a7 */ /* 0x000e6400080011ff */
[----:B-1----:R-:W-:Y:S05]  /*2b20*/  @!P0 BRA `(.L_x_49) ;  /* 0x00000064001c8947 */ /* 0x002fea0003800000 */
.L_x_153:
[----:B------:R-:W-:Y:S01]  /*2b30*/  ULEA UR5, UR6, UR37, 0x3 ;  /* 0x0000002506057291 */ /* 0x000fe2000f8e18ff */
[----:B-1----:R-:W-:Y:S01]  /*2b40*/  PRMT R0, RZ, 0x654, R5 ;  /* 0x00000654ff007816 */ /* 0x002fe20000000005 */
[----:B------:R-:W-:Y:S01]  /*2b50*/  @!P2 IMAD.MOV.U32 R4, RZ, RZ, 0x10 ;  /* 0x00000010ff04a424 */ /* 0x000fe200078e00ff */
[----:B------:R-:W-:Y:S01]  /*2b60*/  SHF.L.U32 R5, R12, 0x1f, RZ ;  /* 0x0000001f0c057819 */ /* 0x000fe200000006ff */
[----:B------:R-:W-:Y:S01]  /*2b70*/  UIADD3 UR4, UPT, UPT, UR5, 0x90, URZ ;  /* 0x0000009005047890 */ /* 0x000fe2000fffe0ff */
[----:B------:R1:W-:Y:S05]  /*2b80*/  SYNCS.ARRIVE.TRANS64.RED.A1T0 RZ, [R0+URZ], RZ ;  /* 0x000000ff00ff79a7 */ /* 0x0003ea00081004ff */
[----:B------:R-:W-:Y:S01]  /*2b90*/  IMAD.U32 R6, RZ, RZ, UR4 ;  /* 0x00000004ff067e24 */ /* 0x000fe2000f8e00ff */
[----:B------:R-:W2:Y:S04]  /*2ba0*/  SYNCS.PHASECHK.TRANS64.TRYWAIT P0, [UR5+0xa0], R5 ;  /* 0x0000a005ff0075a7 */ /* 0x000ea80008001105 */
[----:B------:R-:W-:Y:S01]  /*2bb0*/  PRMT R6, R10, 0x654, R6 ;  /* 0x000006540a067816 */ /* 0x000fe20000000006 */
[----:B-12---:R-:W-:Y:S06]  /*2bc0*/  @!P0 BRA `(.L_x_50) ;  /* 0x0000006400088947 */ /* 0x006fec0003800000 */
.L_x_155:
[----:B------:R-:W-:Y:S01]  /*2bd0*/  ULEA UR4, UR6, UR37, 0x4 ;  /* 0x0000002506047291 */ /* 0x000fe2000f8e20ff */
[----:B------:R-:W-:Y:S01]  /*2be0*/  SEL R2, R6, R2, !P2 ;  /* 0x0000000206027207 */ /* 0x000fe20005000000 */
[----:B------:R-:W-:Y:S01]  /*2bf0*/  UIADD3 UR5, UPT, UPT, UR5, 0x90, URZ ;  /* 0x0000009005057890 */ /* 0x000fe2000fffe0ff */
[----:B-1----:R-:W-:Y:S01]  /*2c00*/  LEA R0, R11, UR37, 0x3 ;  /* 0x000000250b007c11 */ /* 0x002fe2000f8e18ff */
[----:B------:R-:W-:Y:S01]  /*2c10*/  UIADD3 UR4, UPT, UPT, UR4, 0x120, URZ ;  /* 0x0000012004047890 */ /* 0x000fe2000fffe0ff */
[----:B------:R1:W-:Y:S01]  /*2c20*/  @!P2 SYNCS.ARRIVE.TRANS64.RED RZ, [R2+URZ], R4 ;  /* 0x0000000402ffa9a7 */ /* 0x0003e200080004ff */
[----:B------:R-:W-:Y:S01]  /*2c30*/  UIADD3 UR6, UPT, UPT, UR6, 0x1, URZ ;  /* 0x0000000106067890 */ /* 0x000fe2000fffe0ff */
[----:B------:R-:W-:-:S03]  /*2c40*/  VIADD R3, R3, 0x1 ;  /* 0x0000000103037836 */ /* 0x000fc60000000000 */
[----:B------:R-:W-:Y:S02]  /*2c50*/  UISETP.NE.AND UP0, UPT, UR6, 0x2, UPT ;  /* 0x000000020600788c */ /* 0x000fe4000bf05270 */
[----:B------:R-:W-:Y:S01]  /*2c60*/  ISETP.NE.AND P0, PT, R3, 0x2, PT ;  /* 0x000000020300780c */ /* 0x000fe20003f05270 */
[----:B------:R-:W-:Y:S06]  /*2c70*/  UGETNEXTWORKID.BROADCAST [UR4], [UR5] ;  /* 0x00000000040073ca */ /* 0x000fec0008000100 */
[----:B------:R-:W-:Y:S02]  /*2c80*/  USEL UR4, URZ, 0x1, UP0 ;  /* 0x00000001ff047887 */ /* 0x000fe40008000000 */
[----:B------:R-:W-:-:S04]  /*2c90*/  USEL UR6, UR6, URZ, UP0 ;  /* 0x000000ff06067287 */ /* 0x000fc80008000000 */
[----:B------:R-:W-:Y:S02]  /*2ca0*/  LOP3.LUT R12, R12, UR4, RZ, 0x3c, !PT ;  /* 0x000000040c0c7c12 */ /* 0x000fe4000f8e3cff */
[----:B-1----:R-:W-:-:S04]  /*2cb0*/  SHF.L.U32 R4, R9, 0x1f, RZ ;  /* 0x0000001f09047819 */ /* 0x002fc800000006ff */
[----:B------:R-:W1:Y:S02]  /*2cc0*/  SYNCS.PHASECHK.TRANS64.TRYWAIT P1, [R0+URZ+0x90], R4 ;  /* 0x00009004000075a7 */ /* 0x000e6400080211ff */
[----:B-1----:R-:W-:Y:S05]  /*2cd0*/  @!P1 BRA `(.L_x_51) ;  /* 0x0000006000dc9947 */ /* 0x002fea0003800000 */
.L_x_156:
[----:B-1----:R-:W-:Y:S01]  /*2ce0*/  LEA R4, R11, UR37, 0x4 ;  /* 0x000000250b047c11 */ /* 0x002fe2000f8e20ff */
[----:B------:R-:W-:Y:S01]  /*2cf0*/  VIADD R0, R0, 0xa0 ;  /* 0x000000a000007836 */ /* 0x000fe20000000000 */
[----:B------:R-:W-:Y:S01]  /*2d00*/  SEL R3, R3, RZ, P0 ;  /* 0x000000ff03037207 */ /* 0x000fe20000000000 */
[----:B------:R-:W-:-:S03]  /*2d10*/  VIADD R11, R11, 0x1 ;  /* 0x000000010b0b7836 */ /* 0x000fc60000000000 */
[----:B------:R-:W1:Y:S01]  /*2d20*/  LDS.128 R4, [R4+0x120] ;  /* 0x0001200004047984 */ /* 0x000e620000000c00 */
[----:B------:R-:W-:Y:S02]  /*2d30*/  PRMT R0, RZ, 0x654, R0 ;  /* 0x00000654ff007816 */ /* 0x000fe40000000000 */
[C---:B------:R-:W-:Y:S01]  /*2d40*/  ISETP.NE.AND P1, PT, R11.reuse, 0x2, PT ;  /* 0x000000020b00780c */ /* 0x040fe20003f25270 */
[----:B------:R-:W-:Y:S01]  /*2d50*/  @!PT LDS RZ, [RZ] ;  /* 0x00000000fffff984 */ /* 0x000fe20000000800 */
[----:B------:R-:W-:Y:S01]  /*2d60*/  @!PT LDS RZ, [RZ] ;  /* 0x00000000fffff984 */ /* 0x000fe20000000800 */
[----:B------:R-:W-:Y:S01]  /*2d70*/  @!PT LDS RZ, [RZ] ;  /* 0x00000000fffff984 */ /* 0x000fe20000000800 */
[----:B------:R-:W-:Y:S01]  /*2d80*/  @!PT LDS RZ, [RZ] ;  /* 0x00000000fffff984 */ /* 0x000fe20000000800 */
[----:B------:R2:W-:Y:S06]  /*2d90*/  MEMBAR.ALL.CTA ;  /* 0x0000000000007992 */ /* 0x0005ec0000008000 */
[----:B--2---:R-:W2:Y:S01]  /*2da0*/  FENCE.VIEW.ASYNC.S ;  /* 0x00000000000073c6 */ /* 0x004ea20000000000 */
[----:B------:R-:W-:Y:S01]  /*2db0*/  SEL R11, R11, RZ, P1 ;  /* 0x000000ff0b0b7207 */ /* 0x000fe20000800000 */
[----:B--2---:R2:W-:Y:S01]  /*2dc0*/  SYNCS.ARRIVE.TRANS64.RED.A1T0 RZ, [R0+URZ], RZ ;  /* 0x000000ff00ff79a7 */ /* 0x0045e200081004ff */
[----:B-1----:R-:W-:-:S02]  /*2dd0*/  LOP3.LUT P3, RZ, R6, 0x1, RZ, 0xc0, !PT ;  /* 0x0000000106ff7812 */ /* 0x002fc4000786c0ff */
[----:B------:R-:W-:-:S04]  /*2de0*/  SEL R4, RZ, 0x1, P1 ;  /* 0x00000001ff047807 */ /* 0x000fc80000800000 */
[----:B------:R-:W-:Y:S02]  /*2df0*/  LOP3.LUT R9, R9, R4, RZ, 0x3c, !PT ;  /* 0x0000000409097212 */ /* 0x000fe400078e3cff */
[----:B--2---:R-:W-:-:S04]  /*2e00*/  SEL R0, RZ, 0x1, P0 ;  /* 0x00000001ff007807 */ /* 0x004fc80000000000 */
[----:B------:R-:W-:Y:S01]  /*2e10*/  LOP3.LUT R8, R8, R0, RZ, 0x3c, !PT ;  /* 0x0000000008087212 */ /* 0x000fe200078e3cff */
[----:B------:R-:W-:Y:S06]  /*2e20*/  @P3 BRA `(.L_x_52) ;  /* 0xfffffffc002c3947 */ /* 0x000fec000383ffff */
[----:B------:R-:W-:Y:S01]  /*2e30*/  ULEA UR5, UR6, UR37, 0x3 ;  /* 0x0000002506057291 */ /* 0x000fe2000f8e18ff */
[----:B------:R-:W-:-:S08]  /*2e40*/  SHF.L.U32 R2, R12, 0x1f, RZ ;  /* 0x0000001f0c027819 */ /* 0x000fd000000006ff */
[----:B------:R-:W1:Y:S02]  /*2e50*/  SYNCS.PHASECHK.TRANS64 P0, [UR5+0xa0], R2 ;  /* 0x0000a002ff0075a7 */ /* 0x000e640008001005 */
[----:B-1----:R-:W-:Y:S05]  /*2e60*/  @P0 BRA `(.L_x_53) ;  /* 0x0000000000080947 */ /* 0x002fea0003800000 */
[----:B------:R-:W1:Y:S02]  /*2e70*/  SYNCS.PHASECHK.TRANS64.TRYWAIT P0, [UR5+0xa0], R2 ;  /* 0x0000a002ff0075a7 */ /* 0x000e640008001105 */
[----:B-1----:R-:W-:Y:S05]  /*2e80*/  @!P0 BRA `(.L_x_54) ;  /* 0x0000006000848947 */ /* 0x002fea0003800000 */
.L_x_53:
[----:B------:R-:W-:-:S04]  /*2e90*/  UIADD3 UR4, UPT, UPT, UR6, 0x1, URZ ;  /* 0x0000000106047890 */ /* 0x000fc8000fffe0ff */
[----:B------:R-:W-:-:S04]  /*2ea0*/  UISETP.NE.AND UP0, UPT, UR4, 0x2, UPT ;  /* 0x000000020400788c */ /* 0x000fc8000bf05270 */
[----:B------:R-:W-:Y:S02]  /*2eb0*/  USEL UR7, URZ, 0x1, UP0 ;  /* 0x00000001ff077887 */ /* 0x000fe40008000000 */
[----:B------:R-:W-:-:S04]  /*2ec0*/  USEL UR4, UR4, URZ, UP0 ;  /* 0x000000ff04047287 */ /* 0x000fc80008000000 */
[----:B------:R-:W-:Y:S01]  /*2ed0*/  ULEA UR4, UR4, UR37, 0x3 ;  /* 0x0000002504047291 */ /* 0x000fe2000f8e18ff */
[----:B-1----:R-:W-:-:S04]  /*2ee0*/  LOP3.LUT R2, R12, UR7, RZ, 0x3c, !PT ;  /* 0x000000070c027c12 */ /* 0x002fc8000f8e3cff */
[----:B------:R-:W-:-:S04]  /*2ef0*/  SHF.L.U32 R0, R2, 0x1f, RZ ;  /* 0x0000001f02007819 */ /* 0x000fc800000006ff */
[----:B------:R-:W1:Y:S02]  /*2f00*/  SYNCS.PHASECHK.TRANS64 P0, [UR4+0xa0], R0 ;  /* 0x0000a000ff0075a7 */ /* 0x000e640008001004 */
[----:B-1----:R-:W-:Y:S05]  /*2f10*/  @P0 EXIT ;  /* 0x000000000000094d */ /* 0x002fea0003800000 */
[----:B------:R-:W-:Y:S02]  /*2f20*/  SHF.L.U32 R2, R2, 0x1f, RZ ;  /* 0x0000001f02027819 */ /* 0x000fe400000006ff */
[----:B------:R-:W-:-:S07]  /*2f30*/  MOV R0, UR4 ;  /* 0x0000000400007c02 */ /* 0x000fce0008000f00 */
.L_x_55:
[----:B-1----:R1:W2:Y:S02]  /*2f40*/  SYNCS.PHASECHK.TRANS64.TRYWAIT P0, [R0+URZ+0xa0], R2 ;  /* 0x0000a002000075a7 */ /* 0x0022a400080011ff */
[----:B--2---:R-:W-:Y:S05]  /*2f50*/  @!P0 NANOSLEEP.SYNCS 0x989680 ;  /* 0x009896800000895d */ /* 0x004fea0003900000 */
[----:B------:R-:W2:Y:S02]  /*2f60*/  @!P0 SYNCS.PHASECHK.TRANS64 P0, [R0+URZ+0xa0], R2 ;  /* 0x0000a002000085a7 */ /* 0x000ea400080010ff */
[----:B--2---:R-:W-:Y:S05]  /*2f70*/  @P0 EXIT ;  /* 0x000000000000094d */ /* 0x004fea0003800000 */
[----:B------:R-:W-:Y:S05]  /*2f80*/  BRA `(.L_x_55) ;  /* 0xfffffffc00ec7947 */ /* 0x000fea000383ffff */
.L_x_48:
[----:B------:R-:W-:Y:S05]  /*2f90*/  BRA.U UP4, `(.L_x_56) ;  /* 0x0000001504487547 */ /* 0x000fea000b800000 */
[----:B------:R-:W-:Y:S01]  /*2fa0*/  UMOV UR4, 0x40 ;  /* 0x0000004000047882 */ /* 0x000fe20000000000 */
[----:B------:R-:W-:Y:S01]  /*2fb0*/  NOP ;  /* 0x0000000000007918 */ /* 0x000fe20000000000 */
[----:B------:R-:W-:Y:S01]  /*2fc0*/  ULEA UR4, UR37, UR4, 0x18 ;  /* 0x0000000425047291 */ /* 0x000fe2000f8ec0ff */
[----:B------:R-:W-:Y:S02]  /*2fd0*/  UMOV UR5, 0x400 ;  /* 0x0000040000057882 */ /* 0x000fe40000000000 */
[----:B------:R-:W-:-:S06]  /*2fe0*/  ULEA UR37, UR37, UR5, 0x18 ;  /* 0x0000000525257291 */ /* 0x000fcc000f8ec0ff */
[----:B------:R-:W1:Y:S02]  /*2ff0*/  LDS.U8 R2, [UR4+0x1c] ;  /* 0x00001c04ff027984 */ /* 0x000e640008000000 */
[----:B-1----:R-:W-:-:S13]  /*3000*/  ISETP.NE.AND P0, PT, R2, RZ, PT ;  /* 0x000000ff0200720c */ /* 0x002fda0003f05270 */
[----:B------:R-:W-:Y:S05]  /*3010*/  @P0 BRA `(.L_x_57) ;  /* 0x0000000400080947 */ /* 0x000fea0003800000 */
[----:B------:R-:W-:Y:S02]  /*3020*/  UISETP.NE.U32.AND UP0, UPT, UR9, 0x1, UPT ;  /* 0x000000010900788c */ /* 0x000fe4000bf05070 */
[----:B------:R-:W-:-:S07]  /*3030*/  UIADD3 UR6, UPT, UPT, UR4, 0x8, URZ ;  /* 0x0000000804067890 */ /* 0x000fce000fffe0ff */
[----:B------:R-:W-:Y:S05]  /*3040*/  BRA.U !UP0, `(.L_x_58) ;  /* 0x00000001089c7547 */ /* 0x000fea000b800000 */
[----:B------:R-:W-:Y:S01]  /*3050*/  ELECT P0, URZ, PT ;  /* 0x0000000000ff782f */ /* 0x000fe20003800000 */
[----:B------:R-:W-:-:S12]  /*3060*/  BSSY B0, `(.L_x_58) ;  /* 0x0000025000007945 */ /* 0x000fd80003800000 */
[----:B------:R-:W-:Y:S05]  /*3070*/  @!P0 BRA `(.L_x_59) ;  /* 0x00000000008c8947 */ /* 0x000fea0003800000 */
[----:B------:R-:W-:-:S05]  /*3080*/  UMOV UR5, 0x10 ;  /* 0x0000001000057882 */ /* 0x000fca0000000000 */
[----:B------:R-:W-:Y:S04]  /*3090*/  DEPBAR.LE SB1, 0x36 ;  /* 0x00009d800000791a */ /* 0x000fe80000000000 */
[----:B------:R-:W1:Y:S02]  /*30a0*/  UTCATOMSWS.2CTA.FIND_AND_SET.ALIGN UP1, UR5, UR5 ;  /* 0x00000005000575e3 */ /* 0x000e640008220800 */
[----:B-1----:R-:W-:Y:S01]  /*30b0*/  MOV R10, UR5 ;  /* 0x00000005000a7c02 */ /* 0x002fe20008000f00 */
[----:B------:R-:W-:Y:S06]  /*30c0*/  BRA.U UP1, `(.L_x_60) ;  /* 0x0000000101187547 */ /* 0x000fec000b800000 */
.L_x_61:
[----:B------:R-:W-:Y:S05]  /*30d0*/  NANOSLEEP 0x64 ;  /* 0x000000640000795d */ /* 0x000fea0003800000 */
[----:B------:R-:W-:-:S05]  /*30e0*/  UMOV UR5, 0x10 ;  /* 0x0000001000057882 */ /* 0x000fca0000000000 */
[----:B------:R-:W-:Y:S04]  /*30f0*/  DEPBAR.LE SB1, 0x36 ;  /* 0x00009d800000791a */ /* 0x000fe80000000000 */
[----:B------:R-:W1:Y:S02]  /*3100*/  UTCATOMSWS.2CTA.FIND_AND_SET.ALIGN UP1, UR5, UR5 ;  /* 0x00000005000575e3 */ /* 0x000e640008220800 */
[----:B-1----:R-:W-:Y:S01]  /*3110*/  MOV R10, UR5 ;  /* 0x00000005000a7c02 */ /* 0x002fe20008000f00 */
[----:B------:R-:W-:Y:S05]  /*3120*/  BRA.U !UP1, `(.L_x_61) ;  /* 0xfffffffd09e87547 */ /* 0x000fea000b83ffff */
.L_x_60:
[----:B------:R-:W1:Y:S01]  /*3130*/  LDS R5, [UR4+0x10] ;  /* 0x00001004ff057984 */ /* 0x000e620008000800 */
[----:B------:R-:W-:Y:S01]  /*3140*/  IMAD.U32 R3, RZ, RZ, UR37 ;  /* 0x00000025ff037e24 */ /* 0x000fe2000f8e00ff */
[----:B------:R-:W-:-:S03]  /*3150*/  MOV R2, UR8 ;  /* 0x0000000800027c02 */ /* 0x000fc60008000f00 */
[----:B------:R-:W-:Y:S01]  /*3160*/  VIADD R3, R3, 0x140 ;  /* 0x0000014003037836 */ /* 0x000fe20000000000 */
[----:B-1----:R-:W-:-:S04]  /*3170*/  SHF.L.U32 R5, R5, 0x1f, RZ ;  /* 0x0000001f05057819 */ /* 0x002fc800000006ff */
[----:B------:R-:W1:Y:S02]  /*3180*/  SYNCS.PHASECHK.TRANS64.TRYWAIT P0, [UR4+0x8], R5 ;  /* 0x00000805ff0075a7 */ /* 0x000e640008001104 */
[----:B-1----:R-:W-:Y:S05]  /*3190*/  @P0 BRA `(.L_x_62) ;  /* 0x0000000000080947 */ /* 0x002fea0003800000 */
[----:B------:R-:W1:Y:S02]  /*31a0*/  SYNCS.PHASECHK.TRANS64.TRYWAIT P0, [UR4+0x8], R5 ;  /* 0x00000805ff0075a7 */ /* 0x000e640008001104 */
[----:B-1----:R-:W-:Y:S05]  /*31b0*/  @!P0 BRA `(.L_x_63) ;  /* 0x0000005c00d08947 */ /* 0x002fea0003800000 */
.L_x_62:
[----:B-1----:R-:W-:Y:S01]  /*31c0*/  HFMA2 R4, -RZ, RZ, 0, 5.9604644775390625e-08 ;  /* 0x00000001ff047431 */ /* 0x002fe200000001ff */
[----:B------:R-:W-:Y:S01]  /*31d0*/  UPRMT UR5, UR8, 0x654, UR6 ;  /* 0x0000065408057896 */ /* 0x000fe20008000006 */
[----:B------:R-:W-:Y:S01]  /*31e0*/  IMAD.MOV.U32 R7, RZ, RZ, 0xffff ;  /* 0x0000ffffff077424 */ /* 0x000fe200078e00ff */
[----:B------:R-:W-:Y:S01]  /*31f0*/  PRMT R2, R2, 0x654, R3 ;  /* 0x0000065402027816 */ /* 0x000fe20000000003 */
[----:B------:R-:W-:Y:S02]  /*3200*/  IMAD.MOV.U32 R5, RZ, RZ, 0x4 ;  /* 0x00000004ff057424 */ /* 0x000fe400078e00ff */
[----:B------:R-:W-:Y:S01]  /*3210*/  IMAD.SHL.U32 R9, R10, 0x20, RZ ;  /* 0x000000200a097824 */ /* 0x000fe200078e00ff */
[----:B------:R-:W-:Y:S02]  /*3220*/  MOV R3, UR5 ;  /* 0x0000000500037c02 */ /* 0x000fe40008000f00 */
[-C--:B------:R-:W-:Y:S01]  /*3230*/  SHF.L.U32 R7, R7, R10.reuse, RZ ;  /* 0x0000000a07077219 */ /* 0x080fe200000006ff */
[----:B------:R1:W-:Y:S01]  /*3240*/  SYNCS.ARRIVE.TRANS64.RED RZ, [UR5], R5 ;  /* 0x00000005ffff79a7 */ /* 0x0003e20008000405 */
[----:B------:R-:W-:Y:S01]  /*3250*/  SHF.L.U32 R6, R4, R10, RZ ;  /* 0x0000000a04067219 */ /* 0x000fe200000006ff */
[----:B------:R1:W-:Y:S04]  /*3260*/  STS [UR37+0x140], R9 ;  /* 0x00014009ff007988 */ /* 0x0003e80008000825 */
[----:B------:R1:W-:Y:S04]  /*3270*/  STAS [R2.64], R10 ;  /* 0x0000000a02007dbd */ /* 0x0003e8000c0008ff */
[----:B------:R1:W-:Y:S04]  /*3280*/  ATOMS.OR RZ, [UR4+0x14], R7 ;  /* 0x00001407ffff798c */ /* 0x0003e8000b000004 */
[----:B------:R1:W-:Y:S04]  /*3290*/  ATOMS.OR RZ, [UR4+0x18], R6 ;  /* 0x00001806ffff798c */ /* 0x0003e8000b000004 */
[----:B------:R1:W-:Y:S02]  /*32a0*/  ATOMS.XOR RZ, [UR4+0x10], R4 ;  /* 0x00001004ffff798c */ /* 0x0003e4000b800004 */
.L_x_59:
[----:B------:R-:W-:Y:S05]  /*32b0*/  BSYNC B0 ;  /* 0x0000000000007941 */ /* 0x000fea0003800000 */
.L_x_58:
[----:B------:R-:W-:Y:S05]  /*32c0*/  BRA.U UP0, `(.L_x_64) ;  /* 0x00000001006c7547 */ /* 0x000fea000b800000 */
[----:B------:R-:W-:-:S03]  /*32d0*/  UMOV UR5, 0xffffffff ;  /* 0xffffffff00057882 */ /* 0x000fc60000000000 */
[----:B------:R-:W-:Y:S05]  /*32e0*/  BRA.DIV UR5, `(.L_x_65) ;  /* 0x0000005e059c7947 */ /* 0x000fea000b800000 */
[----:B------:R-:W-:-:S13]  /*32f0*/  ELECT P6, URZ, PT ;  /* 0x0000000000ff782f */ /* 0x000fda00038c0000 */
.L_x_160:
[----:B------:R-:W-:Y:S05]  /*3300*/  @!P6 BRA `(.L_x_64) ;  /* 0x00000000005ce947 */ /* 0x000fea0003800000 */
[----:B-1----:R-:W1:Y:S02]  /*3310*/  LDS R3, [UR4+0x10] ;  /* 0x00001004ff037984 */ /* 0x002e640008000800 */
[----:B-1----:R-:W-:-:S04]  /*3320*/  SHF.L.U32 R3, R3, 0x1f, RZ ;  /* 0x0000001f03037819 */ /* 0x002fc800000006ff */
[----:B------:R-:W1:Y:S02]  /*3330*/  SYNCS.PHASECHK.TRANS64.TRYWAIT P0, [UR4+0x8], R3 ;  /* 0x00000803ff0075a7 */ /* 0x000e640008001104 */
[----:B-1----:R-:W-:Y:S05]  /*3340*/  @P0 BRA `(.L_x_66) ;  /* 0x0000000000080947 */ /* 0x002fea0003800000 */
[----:B------:R-:W1:Y:S02]  /*3350*/  SYNCS.PHASECHK.TRANS64.TRYWAIT P0, [UR4+0x8], R3 ;  /* 0x00000803ff0075a7 */ /* 0x000e640008001104 */
[----:B-1----:R-:W-:Y:S05]  /*3360*/  @!P0 BRA `(.L_x_67) ;  /* 0x0000005c009c8947 */ /* 0x002fea0003800000 */
.L_x_66:
[----:B------:R-:W2:Y:S01]  /*3370*/  LDS R5, [UR37+0x140] ;  /* 0x00014025ff057984 */ /* 0x000ea20008000800 */
[----:B-1----:R-:W-:Y:S02]  /*3380*/  HFMA2 R2, -RZ, RZ, 0, 5.9604644775390625e-08 ;  /* 0x00000001ff027431 */ /* 0x002fe400000001ff */
[----:B------:R-:W-:Y:S01]  /*3390*/  IMAD.MOV.U32 R3, RZ, RZ, 0xffff ;  /* 0x0000ffffff037424 */ /* 0x000fe200078e00ff */
[----:B------:R-:W-:Y:S01]  /*33a0*/  UPRMT UR5, UR8, 0x654, UR6 ;  /* 0x0000065408057896 */ /* 0x000fe20008000006 */
[----:B--2---:R-:W-:-:S03]  /*33b0*/  IMAD.SHL.U32 R4, R5, 0x20, RZ ;  /* 0x0000002005047824 */ /* 0x004fc600078e00ff */
[-C--:B------:R-:W-:Y:S02]  /*33c0*/  SHF.L.U32 R3, R3, R5.reuse, RZ ;  /* 0x0000000503037219 */ /* 0x080fe400000006ff */
[----:B------:R-:W-:Y:S01]  /*33d0*/  SHF.L.U32 R5, R2, R5, RZ ;  /* 0x0000000502057219 */ /* 0x000fe200000006ff */
[----:B------:R2:W-:Y:S04]  /*33e0*/  STS [UR37+0x140], R4 ;  /* 0x00014004ff007988 */ /* 0x0005e80008000825 */
[----:B------:R2:W-:Y:S04]  /*33f0*/  ATOMS.OR RZ, [UR4+0x14], R3 ;  /* 0x00001403ffff798c */ /* 0x0005e8000b000004 */
[----:B------:R2:W-:Y:S01]  /*3400*/  ATOMS.OR RZ, [UR4+0x18], R5 ;  /* 0x00001805ffff798c */ /* 0x0005e2000b000004 */
[----:B------:R-:W-:Y:S03]  /*3410*/  SYNCS.ARRIVE.TRANS64.RED.A1T0 RZ, [UR5], RZ ;  /* 0x000000ffffff79a7 */ /* 0x000fe60008100405 */
[----:B------:R2:W-:Y:S01]  /*3420*/  ATOMS.XOR RZ, [UR4+0x10], R2 ;  /* 0x00001002ffff798c */ /* 0x0005e2000b800004 */
[----:B------:R-:W-:Y:S05]  /*3430*/  BRA `(.L_x_64) ;  /* 0x0000000000107947 */ /* 0x000fea0003800000 */
.L_x_57:
[----:B------:R-:W-:-:S05]  /*3440*/  MOV R2, 0xffffffff ;  /* 0xffffffff00027802 */ /* 0x000fca0000000f00 */
[----:B------:R1:W-:Y:S02]  /*3450*/  STS [UR37+0x140], R2 ;  /* 0x00014002ff007988 */ /* 0x0003e40008000825 */
[----:B-1----:R-:W-:Y:S02]  /*3460*/  MOV R2, 0x3480 ;  /* 0x0000348000027802 */ /* 0x002fe40000000f00 */
[----:B-----5:R-:W-:Y:S05]  /*3470*/  CALL.REL.NOINC `($__internal_1_$__cuda_sm10x_tcgen05_guardrail_trap_phase_invalid_during_alloc) ;  /* 0x00000064002c7944 */ /* 0x020fea0003c00000 */
.L_x_64:
[----:B------:R-:W-:Y:S05]  /*3480*/  WARPSYNC.ALL ;  /* 0x0000000000007948 */ /* 0x000fea0003800000 */
[----:B------:R-:W3:Y:S01]  /*3490*/  S2UR UR11, SR_CgaCtaId ;  /* 0x00000000000b79c3 */ /* 0x000ee20000008800 */
[----:B------:R-:W-:Y:S01]  /*34a0*/  UMOV UR4, 0x400 ;  /* 0x0000040000047882 */ /* 0x000fe20000000000 */
[----:B------:R-:W-:-:S06]  /*34b0*/  NOP ;  /* 0x0000000000007918 */ /* 0x000fcc0000000000 */
[----:B------:R-:W-:Y:S06]  /*34c0*/  BAR.ARV 0x6, 0xa0 ;  /* 0x0182800000007b1d */ /* 0x000fec0000002000 */
[----:B------:R-:W4:Y:S01]  /*34d0*/  LDCU UR5, c[0x0][0x38c] ;  /* 0x00007180ff0577ac */ /* 0x000f220008000800 */
[----:B------:R-:W-:Y:S01]  /*34e0*/  LOP3.LUT R0, R0, 0xffff, RZ, 0xc0, !PT ;  /* 0x0000ffff00007812 */ /* 0x000fe200078ec0ff */
[----:B-1----:R-:W-:Y:S01]  /*34f0*/  IMAD.MOV.U32 R9, RZ, RZ, 0x1 ;  /* 0x00000001ff097424 */ /* 0x002fe200078e00ff */
[----:B------:R-:W-:Y:S01]  /*3500*/  LOP3.LUT R8, R8, 0xffff, RZ, 0xc0, !PT ;  /* 0x0000ffff08087812 */ /* 0x000fe200078ec0ff */
[----:B------:R-:W-:Y:S01]  /*3510*/  UMOV UR17, URZ ;  /* 0x000000ff00117c82 */ /* 0x000fe20008000000 */
[----:B------:R-:W-:Y:S01]  /*3520*/  R2UR UR12, R0 ;  /* 0x00000000000c72ca */ /* 0x000fe200000e0000 */
[----:B------:R-:W-:Y:S01]  /*3530*/  UMOV UR16, URZ ;  /* 0x000000ff00107c82 */ /* 0x000fe20008000000 */
[----:B------:R-:W-:Y:S01]  /*3540*/  R2UR UR13, R8 ;  /* 0x00000000080d72ca */ /* 0x000fe200000e0000 */
[----:B------:R-:W-:Y:S01]  /*3550*/  IMAD.MOV.U32 R8, RZ, RZ, RZ ;  /* 0x000000ffff087224 */ /* 0x000fe200078e00ff */
[----:B------:R-:W-:Y:S01]  /*3560*/  UMOV UR15, URZ ;  /* 0x000000ff000f7c82 */ /* 0x000fe20008000000 */
[----:B---3--:R-:W-:-:S02]  /*3570*/  ULEA UR11, UR11, UR4, 0x18 ;  /* 0x000000040b0b7291 */ /* 0x008fc4000f8ec0ff */
[----:B------:R-:W-:Y:S02]  /*3580*/  UISETP.NE.AND UP2, UPT, UR9, URZ, UPT ;  /* 0x000000ff0900728c */ /* 0x000fe4000bf45270 */
[----:B------:R-:W-:Y:S02]  /*3590*/  UIADD3 UR14, UPT, UPT, UR11, 0x6400, URZ ;  /* 0x000064000b0e7890 */ /* 0x000fe4000fffe0ff */
[----:B------:R-:W-:Y:S02]  /*35a0*/  UIADD3 UR4, UPT, UPT, UR11, 0x1a400, URZ ;  /* 0x0001a4000b047890 */ /* 0x000fe4000fffe0ff */
[----:B----4-:R-:W-:Y:S01]  /*35b0*/  UIADD3 UR5, UPT, UPT, UR5, 0x7f, URZ ;  /* 0x0000007f05057890 */ /* 0x010fe2000fffe0ff */
[----:B--2---:R-:W1:Y:S01]  /*35c0*/  LDS R2, [UR11+0x140] ;  /* 0x0001400bff027984 */ /* 0x004e620008000800 */
[----:B------:R-:W-:Y:S02]  /*35d0*/  USHF.R.U32.HI UR14, URZ, 0x4, UR14 ;  /* 0x00000004ff0e7899 */ /* 0x000fe4000801160e */
[----:B------:R-:W-:-:S02]  /*35e0*/  USHF.R.S32.HI UR10, URZ, 0x1f, UR5 ;  /* 0x0000001fff0a7899 */ /* 0x000fc40008011405 */
[----:B------:R-:W-:Y:S02]  /*35f0*/  USHF.R.U32.HI UR4, URZ, 0x4, UR4 ;  /* 0x00000004ff047899 */ /* 0x000fe40008011604 */
[----:B------:R-:W-:Y:S02]  /*3600*/  ULEA.HI UR10, UR10, UR5, URZ, 0x7 ;  /* 0x000000050a0a7291 */ /* 0x000fe4000f8f38ff */
[----:B------:R-:W-:Y:S02]  /*3610*/  ULOP3.LUT UR14, UR14, 0x3fff, URZ, 0xc0, !UPT ;  /* 0x00003fff0e0e7892 */ /* 0x000fe4000f8ec0ff */
[----:B------:R-:W-:Y:S02]  /*3620*/  USHF.R.S32.HI UR10, URZ, 0x7, UR10 ;  /* 0x00000007ff0a7899 */ /* 0x000fe4000801140a */
[----:B------:R-:W-:Y:S02]  /*3630*/  ULOP3.LUT UR4, UR4, 0x3fff, URZ, 0xc0, !UPT ;  /* 0x00003fff04047892 */ /* 0x000fe4000f8ec0ff */
[----:B------:R-:W-:Y:S01]  /*3640*/  UISETP.LT.AND UP0, UPT, UR10, 0x1, UPT ;  /* 0x000000010a00788c */ /* 0x000fe2000bf01270 */
[----:B------:R-:W-:Y:S01]  /*3650*/  UMOV UR34, 0x0 ;  /* 0x0000000000227882 */ /* 0x000fe20000000000 */
        /* <DEDUP_REMOVED lines=9> */
[----:B------:R-:W-:-:S02]  /*36f0*/  ULOP3.LUT UR14, UR14, 0x10000, URZ, 0xfc, !UPT ;  /* 0x000100000e0e7892 */ /* 0x000fc4000f8efcff */
[----:B------:R-:W-:Y:S02]  /*3700*/  ULOP3.LUT UR4, UR4, 0x10000, URZ, 0xfc, !UPT ;  /* 0x0001000004047892 */ /* 0x000fe4000f8efcff */
[----:B------:R-:W-:Y:S01]  /*3710*/  USEL UR23, UR10, 0x1, !UP0 ;  /* 0x000000010a177887 */ /* 0x000fe2000c000000 */
[----:B------:R-:W-:Y:S01]  /*3720*/  UMOV UR40, 0x0 ;  /* 0x0000000000287882 */ /* 0x000fe20000000000 */
[----:B------:R-:W-:Y:S01]  /*3730*/  UMOV UR41, 0x8300010 ;  /* 0x0830001000297882 */ /* 0x000fe20000000000 */
[----:B------:R-:W-:Y:S01]  /*3740*/  UMOV UR38, 0x0 ;  /* 0x0000000000267882 */ /* 0x000fe20000000000 */
[----:B------:R-:W-:Y:S01]  /*3750*/  UMOV UR39, 0x8300010 ;  /* 0x0830001000277882 */ /* 0x000fe20000000000 */
[----:B------:R-:W-:Y:S01]  /*3760*/  UMOV UR36, 0x0 ;  /* 0x0000000000247882 */ /* 0x000fe20000000000 */
[----:B------:R-:W-:Y:S01]  /*3770*/  UMOV UR37, 0x8300010 ;  /* 0x0830001000257882 */ /* 0x000fe20000000000 */
[----:B-1----:R-:W-:Y:S02]  /*3780*/  R2UR UR18, R2 ;  /* 0x00000000021272ca */ /* 0x002fe400000e0000 */
[----:B------:R-:W-:-:S13]  /*3790*/  CS2R R2, SRZ ;  /* 0x0000000000027805 */ /* 0x000fda000001ff00 */
.L_x_75:
[C---:B------:R-:W-:Y:S02]  /*37a0*/  LEA R0, R8.reuse, UR11, 0x3 ;  /* 0x0000000b08007c11 */ /* 0x040fe4000f8e18ff */
[----:B------:R-:W-:Y:S02]  /*37b0*/  SHF.L.U32 R4, R3, 0x1f, RZ ;  /* 0x0000001f03047819 */ /* 0x000fe400000006ff */
[----:B------:R-:W-:Y:S02]  /*37c0*/  LEA R5, R8, UR11, 0x4 ;  /* 0x0000000b08057c11 */ /* 0x000fe4000f8e20ff */
[----:B------:R-:W1:Y:S02]  /*37d0*/  SYNCS.PHASECHK.TRANS64.TRYWAIT P0, [R0+URZ+0x90], R4 ;  /* 0x00009004000075a7 */ /* 0x000e6400080011ff */
[----:B-1-34-:R-:W-:Y:S05]  /*37e0*/  @!P0 BRA `(.L_x_68) ;  /* 0x0000005800948947 */ /* 0x01afea0003800000 */
.L_x_161:
[----:B-1----:R-:W1:Y:S01]  /*37f0*/  LDS.128 R4, [R5+0x120] ;  /* 0x0001200005047984 */ /* 0x002e620000000c00 */
[----:B------:R-:W-:Y:S02]  /*3800*/  VIADD R0, R0, 0xa0 ;  /* 0x000000a000007836 */ /* 0x000fe40000000000 */
[----:B------:R-:W-:Y:S01]  /*3810*/  VIADD R8, R8, 0x1 ;  /* 0x0000000108087836 */ /* 0x000fe20000000000 */
[----:B------:R-:W-:Y:S01]  /*3820*/  @!PT LDS RZ, [RZ] ;  /* 0x00000000fffff984 */ /* 0x000fe20000000800 */
[----:B------:R-:W-:Y:S01]  /*3830*/  @!PT LDS RZ, [RZ] ;  /* 0x00000000fffff984 */ /* 0x000fe20000000800 */
[----:B------:R-:W-:Y:S01]  /*3840*/  @!PT LDS RZ, [RZ] ;  /* 0x00000000fffff984 */ /* 0x000fe20000000800 */
[----:B------:R-:W-:Y:S01]  /*3850*/  @!PT LDS RZ, [RZ] ;  /* 0x00000000fffff984 */ /* 0x000fe20000000800 */
[----:B------:R2:W-:Y:S06]  /*3860*/  MEMBAR.ALL.CTA ;  /* 0x0000000000007992 */ /* 0x0005ec0000008000 */
[----:B--2---:R-:W2:Y:S01]  /*3870*/  FENCE.VIEW.ASYNC.S ;  /* 0x00000000000073c6 */ /* 0x004ea20000000000 */
[----:B------:R-:W-:-:S04]  /*3880*/  PRMT R0, RZ, 0x654, R0 ;  /* 0x00000654ff007816 */ /* 0x000fc80000000000 */
[----:B--2---:R2:W-:Y:S01]  /*3890*/  SYNCS.ARRIVE.TRANS64.RED.A1T0 RZ, [R0+URZ], RZ ;  /* 0x000000ff00ff79a7 */ /* 0x0045e200081004ff */
[----:B-1----:R-:W-:Y:S01]  /*38a0*/  LOP3.LUT P1, RZ, R6, 0x1, RZ, 0xc0, !PT ;  /* 0x0000000106ff7812 */ /* 0x002fe2000782c0ff */
[----:B--2---:R-:W-:-:S12]  /*38b0*/  BRA.U UP2, `(.L_x_69) ;  /* 0x0000000502587547 */ /* 0x004fd8000b800000 */
[----:B------:R-:W1:Y:S01]  /*38c0*/  LDCU UR5, c[0x0][0x38c] ;  /* 0x00007180ff0577ac */ /* 0x000e620008000800 */
[----:B------:R-:W-:Y:S02]  /*38d0*/  PLOP3.LUT P2, PT, PT, PT, PT, 0x80, 0x8 ;  /* 0x000000000008781c */ /* 0x000fe40003f4f070 */
[----:B------:R-:W-:Y:S01]  /*38e0*/  SHF.L.U32 R4, R9, 0x1f, RZ ;  /* 0x0000001f09047819 */ /* 0x000fe200000006ff */
[----:B------:R-:W-:Y:S02]  /*38f0*/  ULEA UR19, UR17, UR11, 0x3 ;  /* 0x0000000b11137291 */ /* 0x000fe4000f8e18ff */
[----:B------:R-:W-:Y:S02]  /*3900*/  UIMAD UR20, UR17, 0x60, UR18 ;  /* 0x00000060111478a4 */ /* 0x000fe4000f8e0212 */
[----:B-1----:R-:W-:-:S06]  /*3910*/  UISETP.GE.AND UP0, UPT, UR5, 0x1, UPT ;  /* 0x000000010500788c */ /* 0x002fcc000bf06270 */
[----:B------:R-:W-:-:S05]  /*3920*/  PLOP3.LUT P0, PT, PT, PT, UP0, 0x80, 0x8 ;  /* 0x000000000008781c */ /* 0x000fca0003f0f008 */
[----:B------:R-:W-:-:S08]  /*3930*/  @UP0 ULEA UR5, UR16, UR11, 0x3 ;  /* 0x0000000b10050291 */ /* 0x000fd0000f8e18ff */
[----:B------:R-:W-:-:S04]  /*3940*/  @P0 SHF.L.U32 R0, R2, 0x1f, RZ ;  /* 0x0000001f02000819 */ /* 0x000fc800000006ff */
[----:B------:R1:W2:Y:S01]  /*3950*/  @P0 SYNCS.PHASECHK.TRANS64.TRYWAIT P2, [UR5], R0 ;  /* 0x00000000ff0005a7 */ /* 0x0002a20008041105 */
[----:B------:R-:W3:Y:S02]  /*3960*/  SYNCS.PHASECHK.TRANS64.TRYWAIT P0, [UR19+0xd0], R4 ;  /* 0x0000d004ff0075a7 */ /* 0x000ee40008001113 */
[----:B-123--:R-:W-:Y:S05]  /*3970*/  @!P0 BRA `(.L_x_70) ;  /* 0x0000005800448947 */ /* 0x00efea0003800000 */
.L_x_163:
[----:B------:R-:W-:Y:S01]  /*3980*/  UMOV UR22, UR15 ;  /* 0x0000000f00167c82 */ /* 0x000fe20008000000 */
[----:B------:R-:W-:Y:S05]  /*3990*/  BRA.U !UP0, `(.L_x_71) ;  /* 0x0000000508107547 */ /* 0x000fea000b800000 */
[----:B------:R-:W-:Y:S02]  /*39a0*/  UIADD3 UR22, UPT, UPT, UR23, UR15, URZ ;  /* 0x0000000f17167290 */ /* 0x000fe4000fffe0ff */
[----:B------:R-:W-:Y:S01]  /*39b0*/  UPLOP3.LUT UP3, UPT, UPT, UPT, UPT, 0x40, 0x4 ;  /* 0x000000000004789c */ /* 0x000fe20003f6e870 */
[----:B------:R-:W-:Y:S01]  /*39c0*/  UMOV UR21, UR10 ;  /* 0x0000000a00157c82 */ /* 0x000fe20008000000 */
[----:B------:R-:W-:-:S09]  /*39d0*/  UMOV UR5, UR16 ;  /* 0x0000001000057c82 */ /* 0x000fd20008000000 */
.L_x_74:
[----:B--2---:R-:W-:Y:S01]  /*39e0*/  ULEA UR26, UR5, UR11, 0x3 ;  /* 0x0000000b051a7291 */ /* 0x004fe2000f8e18ff */
[----:B---3--:R-:W-:Y:S11]  /*39f0*/  @P2 BRA `(.L_x_72) ;  /* 0x00000000000c2947 */ /* 0x008ff60003800000 */
[----:B-1----:R-:W-:Y:S04]  /*3a00*/  SHF.L.U32 R4, R2, 0x1f, RZ ;  /* 0x0000001f02047819 */ /* 0x002fe800000006ff */
[----:B------:R-:W1:Y:S02]  /*3a10*/  SYNCS.PHASECHK.TRANS64.TRYWAIT P0, [UR26], R4 ;  /* 0x00000004ff0075a7 */ /* 0x000e64000800111a */
[----:B-1----:R-:W-:Y:S05]  /*3a20*/  @!P0 BRA `(.L_x_73) ;  /* 0x0000005800308947 */ /* 0x002fea0003800000 */
.L_x_72:
[----:B------:R-:W-:Y:S01]  /*3a30*/  UISETP.NE.AND UP0, UPT, UR21, 0x1, UPT ;  /* 0x000000011500788c */ /* 0x000fe2000bf05270 */
[----:B------:R-:W-:Y:S01]  /*3a40*/  PLOP3.LUT P2, PT, PT, PT, PT, 0x80, 0x8 ;  /* 0x000000000008781c */ /* 0x000fe20003f4f070 */
[----:B------:R-:W-:Y:S02]  /*3a50*/  UIADD3 UR16, UPT, UPT, UR5, 0x1, URZ ;  /* 0x0000000105107890 */ /* 0x000fe4000fffe0ff */
[----:B------:R-:W-:Y:S02]  /*3a60*/  UIMAD UR6, UR5, 0x600, UR4 ;  /* 0x00000600050678a4 */ /* 0x000fe4000f8e0204 */
[----:B------:R-:W-:Y:S01]  /*3a70*/  UISETP.NE.AND UP1, UPT, UR16, 0x5, UPT ;  /* 0x000000051000788c */ /* 0x000fe2000bf25270 */
[----:B------:R-:W-:Y:S01]  /*3a80*/  PLOP3.LUT P0, PT, PT, PT, UP0, 0x80, 0x8 ;  /* 0x000000000008781c */ /* 0x000fe20003f0f008 */
[----:B------:R-:W-:Y:S02]  /*3a90*/  ULEA UR70, UR5, UR14, 0xa ;  /* 0x0000000e05467291 */ /* 0x000fe4000f8e50ff */
[----:B------:R-:W-:Y:S02]  /*3aa0*/  USEL UR42, URZ, 0x1, UP1 ;  /* 0x00000001ff2a7887 */ /* 0x000fe40008800000 */
[----:B------:R-:W-:Y:S02]  /*3ab0*/  USEL UR16, UR16, URZ, UP1 ;  /* 0x000000ff10107287 */ /* 0x000fe40008800000 */
[----:B------:R-:W-:Y:S02]  /*3ac0*/  UIADD3 UR68, UPT, UPT, UR6, 0x2, URZ ;  /* 0x0000000206447890 */ /* 0x000fe4000fffe0ff */
[----:B------:R-:W-:Y:S01]  /*3ad0*/  @UP0 ULEA UR27, UR16, UR11, 0x3 ;  /* 0x0000000b101b0291 */ /* 0x000fe2000f8e18ff */
[----:B------:R-:W-:Y:S01]  /*3ae0*/  LOP3.LUT R2, R2, UR42, RZ, 0x3c, !PT ;  /* 0x0000002a02027c12 */ /* 0x000fe2000f8e3cff */
[----:B------:R-:W-:Y:S02]  /*3af0*/  UIADD3 UR66, UPT, UPT, UR70, 0x2, URZ ;  /* 0x0000000246427890 */ /* 0x000fe4000fffe0ff */
[----:B------:R-:W-:Y:S01]  /*3b00*/  UIADD3 UR64, UPT, UPT, UR6, 0x4, URZ ;  /* 0x0000000406407890 */ /* 0x000fe2000fffe0ff */
[----:B-1----:R-:W-:Y:S01]  /*3b10*/  @P0 SHF.L.U32 R0, R2, 0x1f, RZ ;  /* 0x0000001f02000819 */ /* 0x002fe200000006ff */
[----:B------:R-:W-:Y:S02]  /*3b20*/  UIADD3 UR62, UPT, UPT, UR70, 0x4, URZ ;  /* 0x00000004463e7890 */ /* 0x000fe4000fffe0ff */
[----:B------:R-:W-:Y:S01]  /*3b30*/  UIADD3 UR60, UPT, UPT, UR6, 0x6, URZ ;  /* 0x00000006063c7890 */ /* 0x000fe2000fffe0ff */
[----:B------:R2:W3:Y:S01]  /*3b40*/  @P0 SYNCS.PHASECHK.TRANS64.TRYWAIT P2, [UR27], R0 ;  /* 0x00000000ff0005a7 */ /* 0x0004e2000804111b */
[----:B------:R-:W-:Y:S02]  /*3b50*/  UIADD3 UR58, UPT, UPT, UR70, 0x6, URZ ;  /* 0x00000006463a7890 */ /* 0x000fe4000fffe0ff */
        /* <DEDUP_REMOVED lines=10> */
[----:B------:R-:W-:Y:S02]  /*3c00*/  UIADD3 UR21, UPT, UPT, UR21, -0x1, URZ ;  /* 0xffffffff15157890 */ /* 0x000fe4000fffe0ff */
[----:B------:R-:W-:Y:S01]  /*3c10*/  UISETP.NE.AND UP0, UPT, UR15, UR22, UPT ;  /* 0x000000160f00728c */ /* 0x000fe2000bf05270 */
[----:B------:R-:W-:Y:S01]  /*3c20*/  UMOV UR7, 0x40004040 ;  /* 0x4000404000077882 */ /* 0x000fe20000000000 */
[----:B------:R-:W-:Y:S01]  /*3c30*/  UMOV UR71, 0x40004040 ;  /* 0x4000404000477882 */ /* 0x000fe20000000000 */
[----:B------:R-:W-:Y:S01]  /*3c40*/  UMOV UR69, 0x40004040 ;  /* 0x4000404000457882 */ /* 0x000fe20000000000 */
[----:B------:R2:W-:Y:S01]  /*3c50*/  UTCHMMA.2CTA gdesc[UR70], gdesc[UR6], tmem[UR20], tmem[UR34], idesc[UR35], UP3 ;  /* 0x00ff2206460075ea */ /* 0x0005e20009a00014 */
[----:B------:R-:W-:Y:S01]  /*3c60*/  UPLOP3.LUT UP3, UPT, UPT, UPT, UPT, 0x80, 0x8 ;  /* 0x000000000008789c */ /* 0x000fe20003f6f070 */
[----:B------:R-:W-:Y:S01]  /*3c70*/  UMOV UR67, 0x40004040 ;  /* 0x4000404000437882 */ /* 0x000fe20000000000 */
[----:B------:R-:W-:Y:S01]  /*3c80*/  UMOV UR65, 0x40004040 ;  /* 0x4000404000417882 */ /* 0x000fe20000000000 */
[----:B------:R2:W-:Y:S01]  /*3c90*/  UTCHMMA.2CTA gdesc[UR66], gdesc[UR68], tmem[UR20], tmem[UR32], idesc[UR33], UPT ;  /* 0x00ff2044420075ea */ /* 0x0005e2000ba00014 */
        /* <DEDUP_REMOVED lines=14> */
[----:B------:R-:W-:Y:S01]  /*3d80*/  UMOV UR43, 0x40004040 ;  /* 0x40004040002b7882 */ /* 0x000fe20000000000 */
[----:B------:R2:W-:Y:S01]  /*3d90*/  UTCHMMA.2CTA gdesc[UR46], gdesc[UR48], tmem[UR20], tmem[UR38], idesc[UR39], UPT ;  /* 0x00ff26302e0075ea */ /* 0x0005e2000ba00014 */
[----:B------:R2:W-:Y:S01]  /*3da0*/  UTCHMMA.2CTA gdesc[UR42], gdesc[UR44], tmem[UR20], tmem[UR36], idesc[UR37], UPT ;  /* 0x00ff242c2a0075ea */ /* 0x0005e2000ba00014 */
[----:B------:R2:W-:Y:S01]  /*3db0*/  UTCBAR.2CTA.MULTICAST [UR26], URZ, UR13 ;  /* 0x000000ff1a0073e9 */ /* 0x0005e2000820080d */
[----:B------:R-:W-:Y:S01]  /*3dc0*/  UMOV UR5, UR16 ;  /* 0x0000001000057c82 */ /* 0x000fe20008000000 */
[----:B------:R-:W-:Y:S05]  /*3dd0*/  BRA.U UP0, `(.L_x_74) ;  /* 0xfffffffd00007547 */ /* 0x000fea000b83ffff */
.L_x_71:
[----:B------:R-:W-:Y:S01]  /*3de0*/  UIADD3 UR19, UPT, UPT, UR19, 0xb0, URZ ;  /* 0x000000b013137890 */ /* 0x000fe2000fffe0ff */
[----:B------:R-:W-:-:S08]  /*3df0*/  UMOV UR15, UR22 ;  /* 0x00000016000f7c82 */ /* 0x000fd00008000000 */
[----:B------:R4:W-:Y:S01]  /*3e00*/  UTCBAR.2CTA.MULTICAST [UR19], URZ, UR12 ;  /* 0x000000ff130073e9 */ /* 0x0009e2000820080c */
[----:B------:R-:W-:Y:S02]  /*3e10*/  NOP ;  /* 0x0000000000007918 */ /* 0x000fe40000000000 */
.L_x_69:
[----:B------:R-:W-:Y:S01]  /*3e20*/  UIADD3 UR17, UPT, UPT, UR17, 0x1, URZ ;  /* 0x0000000111117890 */ /* 0x000fe2000fffe0ff */
[----:B------:R-:W-:-:S03]  /*3e30*/  ISETP.NE.AND P0, PT, R8, 0x2, PT ;  /* 0x000000020800780c */ /* 0x000fc60003f05270 */
[----:B------:R-:W-:Y:S01]  /*3e40*/  UISETP.NE.AND UP0, UPT, UR17, 0x4, UPT ;  /* 0x000000041100788c */ /* 0x000fe2000bf05270 */
[----:B-12---:R-:W-:Y:S02]  /*3e50*/  SEL R0, RZ, 0x1, P0 ;  /* 0x00000001ff007807 */ /* 0x006fe40000000000 */
[----:B------:R-:W-:Y:S01]  /*3e60*/  SEL R8, R8, RZ, P0 ;  /* 0x000000ff08087207 */ /* 0x000fe20000000000 */
[----:B------:R-:W-:Y:S01]  /*3e70*/  USEL UR5, URZ, 0x1, UP0 ;  /* 0x00000001ff057887 */ /* 0x000fe20008000000 */
[----:B------:R-:W-:Y:S01]  /*3e80*/  LOP3.LUT R3, R3, R0, RZ, 0x3c, !PT ;  /* 0x0000000003037212 */ /* 0x000fe200078e3cff */
[----:B------:R-:W-:-:S04]  /*3e90*/  USEL UR17, UR17, URZ, UP0 ;  /* 0x000000ff11117287 */ /* 0x000fc80008000000 */
[----:B------:R-:W-:Y:S01]  /*3ea0*/  LOP3.LUT R9, R9, UR5, RZ, 0x3c, !PT ;  /* 0x0000000509097c12 */ /* 0x000fe2000f8e3cff */
[----:B------:R-:W-:Y:S07]  /*3eb0*/  @P1 BRA `(.L_x_75) ;  /* 0xfffffff800381947 */ /* 0x000fee000383ffff */
[----:B------:R-:W1:Y:S01]  /*3ec0*/  S2UR UR4, SR_CgaCtaId ;  /* 0x00000000000479c3 */ /* 0x000e620000008800 */
[----:B------:R-:W-:Y:S01]  /*3ed0*/  ELECT P0, URZ, PT ;  /* 0x0000000000ff782f */ /* 0x000fe20003800000 */
[----:B------:R-:W-:Y:S01]  /*3ee0*/  HFMA2 R0, -RZ, RZ, 0, 5.9604644775390625e-08 ;  /* 0x00000001ff007431 */ /* 0x000fe200000001ff */
[----:B------:R-:W-:-:S05]  /*3ef0*/  UMOV UR5, 0x40 ;  /* 0x0000004000057882 */ /* 0x000fca0000000000 */
[----:B------:R-:W-:Y:S01]  /*3f00*/  UVIRTCOUNT.DEALLOC.SMPOOL 0x80 ;  /* 0x000000800000784c */ /* 0x000fe20000000000 */
[----:B------:R-:W-:Y:S02]  /*3f10*/  UISETP.NE.AND UP0, UPT, UR9, URZ, UPT ;  /* 0x000000ff0900728c */ /* 0x000fe4000bf05270 */
[----:B-1----:R-:W-:-:S09]  /*3f20*/  ULEA UR4, UR4, UR5, 0x18 ;  /* 0x0000000504047291 */ /* 0x002fd2000f8ec0ff */
[----:B------:R1:W-:Y:S01]  /*3f30*/  @P0 STS.U8 [UR4+0x1c], R0 ;  /* 0x00001c00ff000988 */ /* 0x0003e20008000004 */
[----:B------:R-:W-:Y:S05]  /*3f40*/  BRA.U UP0, `(.L_x_76) ;  /* 0x0000000100a07547 */ /* 0x000fea000b800000 */
[----:B------:R-:W-:Y:S01]  /*3f50*/  UIADD3 UR5, UPT, UPT, UR11, 0xd0, URZ ;  /* 0x000000d00b057890 */ /* 0x000fe2000fffe0ff */
[----:B------:R-:W-:-:S03]  /*3f60*/  SHF.L.U32 R2, R9, 0x1f, RZ ;  /* 0x0000001f09027819 */ /* 0x000fc600000006ff */
[----:B------:R-:W-:-:S09]  /*3f70*/  ULEA UR6, UR17, UR5, 0x3 ;  /* 0x0000000511067291 */ /* 0x000fd2000f8e18ff */
[----:B------:R-:W2:Y:S02]  /*3f80*/  SYNCS.PHASECHK.TRANS64.TRYWAIT P0, [UR6], R2 ;  /* 0x00000002ff0075a7 */ /* 0x000ea40008001106 */
[----:B--2---:R-:W-:Y:S05]  /*3f90*/  @!P0 BRA `(.L_x_77) ;  /* 0x0000005000ec8947 */ /* 0x004fea0003800000 */
.L_x_166:
        /* <DEDUP_REMOVED lines=9> */
.L_x_168:
        /* <DEDUP_REMOVED lines=9> */
.L_x_170:
[----:B------:R-:W-:-:S04]  /*40c0*/  UIADD3 UR7, UPT, UPT, UR7, 0x1, URZ ;  /* 0x0000000107077890 */ /* 0x000fc8000fffe0ff */
[----:B------:R-:W-:-:S04]  /*40d0*/  UISETP.NE.AND UP1, UPT, UR7, 0x4, UPT ;  /* 0x000000040700788c */ /* 0x000fc8000bf25270 */
[----:B------:R-:W-:Y:S02]  /*40e0*/  USEL UR6, URZ, 0x1, UP1 ;  /* 0x00000001ff067887 */ /* 0x000fe40008800000 */
[----:B------:R-:W-:-:S04]  /*40f0*/  USEL UR7, UR7, URZ, UP1 ;  /* 0x000000ff07077287 */ /* 0x000fc80008800000 */
[----:B------:R-:W-:Y:S01]  /*4100*/  ULEA UR7, UR7, UR5, 0x3 ;  /* 0x0000000507077291 */ /* 0x000fe2000f8e18ff */
[----:B------:R-:W-:-:S04]  /*4110*/  LOP3.LUT R2, R2, UR6, RZ, 0x3c, !PT ;  /* 0x0000000602027c12 */ /* 0x000fc8000f8e3cff */
[----:B------:R-:W-:Y:S01]  /*4120*/  SHF.L.U32 R2, R2, 0x1f, RZ ;  /* 0x0000001f02027819 */ /* 0x000fe200000006ff */
[----:B-1----:R-:W-:-:S04]  /*4130*/  IMAD.U32 R0, RZ, RZ, UR7 ;  /* 0x00000007ff007e24 */ /* 0x002fc8000f8e00ff */
[----:B------:R1:W2:Y:S03]  /*4140*/  SYNCS.PHASECHK.TRANS64.TRYWAIT P0, [R0+URZ], R2 ;  /* 0x00000002000075a7 */ /* 0x0002a600080011ff */
[----:B--2---:R-:W-:Y:S05]  /*4150*/  @!P0 NANOSLEEP.SYNCS 0x989680 ;  /* 0x009896800000895d */ /* 0x004fea0003900000 */
[----:B------:R-:W2:Y:S02]  /*4160*/  @!P0 SYNCS.PHASECHK.TRANS64 P0, [R0+URZ], R2 ;  /* 0x00000002000085a7 */ /* 0x000ea400080010ff */
[----:B--2---:R-:W-:Y:S05]  /*4170*/  @P0 BRA `(.L_x_80) ;  /* 0x0000000000200947 */ /* 0x004fea0003800000 */
.L_x_81:
[----:B--2---:R2:W1:Y:S02]  /*4180*/  SYNCS.PHASECHK.TRANS64.TRYWAIT P0, [R0+URZ], R2 ;  /* 0x00000002000075a7 */ /* 0x00446400080011ff */
[----:B-1----:R-:W-:Y:S05]  /*4190*/  @!P0 NANOSLEEP.SYNCS 0x989680 ;  /* 0x009896800000895d */ /* 0x002fea0003900000 */
[----:B------:R-:W1:Y:S02]  /*41a0*/  @!P0 SYNCS.PHASECHK.TRANS64 P0, [R0+URZ], R2 ;  /* 0x00000002000085a7 */ /* 0x000e6400080010ff */
[----:B-1----:R-:W-:Y:S05]  /*41b0*/  @!P0 BRA `(.L_x_81) ;  /* 0xfffffffc00f08947 */ /* 0x002fea000383ffff */
[----:B------:R-:W-:Y:S05]  /*41c0*/  BRA `(.L_x_80) ;  /* 0x00000000000c7947 */ /* 0x000fea0003800000 */
.L_x_76:
[----:B------:R-:W-:-:S04]  /*41d0*/  UIADD3 UR5, UPT, UPT, UR11, 0x110, URZ ;  /* 0x000001100b057890 */ /* 0x000fc8000fffe0ff */
[----:B------:R-:W-:-:S09]  /*41e0*/  UPRMT UR5, UR8, 0x654, UR5 ;  /* 0x0000065408057896 */ /* 0x000fd20008000005 */
[----:B------:R-:W-:Y:S03]  /*41f0*/  SYNCS.ARRIVE.TRANS64.RED.A1T0 RZ, [UR5], RZ ;  /* 0x000000ffffff79a7 */ /* 0x000fe60008100405 */
.L_x_80:
[----:B-12---:R-:W-:Y:S01]  /*4200*/  SHF.L.U32 R2, RZ, 0x1f, RZ ;  /* 0x0000001fff027819 */ /* 0x006fe200000006ff */
[----:B------:R-:W-:Y:S01]  /*4210*/  UIADD3 UR5, UPT, UPT, UR11, 0x110, URZ ;  /* 0x000001100b057890 */ /* 0x000fe2000fffe0ff */
[----:B------:R-:W-:Y:S02]  /*4220*/  PLOP3.LUT P0, PT, PT, PT, UP0, 0x80, 0x8 ;  /* 0x000000000008781c */ /* 0x000fe40003f0f008 */
[----:B------:R-:W1:Y:S02]  /*4230*/  SYNCS.PHASECHK.TRANS64.TRYWAIT P1, [UR11+0x110], R2 ;  /* 0x00011002ff0075a7 */ /* 0x000e64000802110b */
[----:B-1----:R-:W-:Y:S09]  /*4240*/  @!P1 BRA `(.L_x_82) ;  /* 0x0000005000889947 */ /* 0x002ff20003800000 */
.L_x_172:
[----:B------:R-:W-:Y:S02]  /*4250*/  @!UP0 UPRMT UR5, UR8, 0x654, UR5 ;  /* 0x0000065408058896 */ /* 0x000fe40008000005 */
[----:B------:R-:W-:Y:S01]  /*4260*/  ULOP3.LUT UR6, UR18, 0xffff, URZ, 0xc0, !UPT ;  /* 0x0000ffff12067892 */ /* 0x000fe2000f8ec0ff */
[----:B------:R-:W-:-:S03]  /*4270*/  UMOV UR8, 0xffff ;  /* 0x0000ffff00087882 */ /* 0x000fc60000000000 */
[----:B------:R-:W-:-:S03]  /*4280*/  USHF.R.U32.HI UR6, URZ, 0x5, UR6 ;  /* 0x00000005ff067899 */ /* 0x000fc60008011606 */
[----:B------:R-:W-:Y:S01]  /*4290*/  @!P0 SYNCS.ARRIVE.TRANS64.RED.A1T0 RZ, [UR5], RZ ;  /* 0x000000ffffff89a7 */ /* 0x000fe20008100405 */
[----:B------:R-:W-:Y:S01]  /*42a0*/  NOP ;  /* 0x0000000000007918 */ /* 0x000fe20000000000 */
[----:B-1----:R-:W1:Y:S01]  /*42b0*/  LDS R0, [UR4+0x14] ;  /* 0x00001404ff007984 */ /* 0x002e620008000800 */
[----:B------:R-:W-:Y:S01]  /*42c0*/  USHF.L.U32 UR8, UR8, UR6, URZ ;  /* 0x0000000608087299 */ /* 0x000fe200080006ff */
[----:B------:R-:W-:Y:S02]  /*42d0*/  UMOV UR5, 0x1 ;  /* 0x0000000100057882 */ /* 0x000fe40000000000 */
[----:B------:R-:W-:-:S03]  /*42e0*/  USHF.L.U32 UR5, UR5, UR6, URZ ;  /* 0x0000000605057299 */ /* 0x000fc600080006ff */
[----:B-1----:R-:W-:-:S04]  /*42f0*/  LOP3.LUT R0, R0, UR8, RZ, 0xc0, !PT ;  /* 0x0000000800007c12 */ /* 0x002fc8000f8ec0ff */
[----:B------:R-:W-:-:S13]  /*4300*/  ISETP.NE.AND P0, PT, R0, UR8, PT ;  /* 0x0000000800007c0c */ /* 0x000fda000bf05270 */
[----:B------:R-:W-:Y:S05]  /*4310*/  @P0 BRA `(.L_x_83) ;  /* 0x0000000000580947 */ /* 0x000fea0003800000 */
[----:B------:R-:W1:Y:S02]  /*4320*/  LDS R0, [UR4+0x18] ;  /* 0x00001804ff007984 */ /* 0x000e640008000800 */
[----:B-1----:R-:W-:-:S04]  /*4330*/  LOP3.LUT R0, R0, UR5, RZ, 0xc0, !PT ;  /* 0x0000000500007c12 */ /* 0x002fc8000f8ec0ff */
[----:B------:R-:W-:-:S13]  /*4340*/  ISETP.NE.AND P0, PT, R0, UR5, PT ;  /* 0x0000000500007c0c */ /* 0x000fda000bf05270 */
[----:B------:R-:W-:Y:S05]  /*4350*/  @P0 BRA `(.L_x_84) ;  /* 0x00000000003c0947 */ /* 0x000fea0003800000 */
[----:B------:R-:W1:Y:S01]  /*4360*/  S2R R2, SR_LANEID ;  /* 0x0000000000027919 */ /* 0x000e620000000000 */
[----:B------:R-:W-:Y:S01]  /*4370*/  ULOP3.LUT UR8, URZ, UR8, URZ, 0x33, !UPT ;  /* 0x00000008ff087292 */ /* 0x000fe2000f8e33ff */
[----:B------:R-:W-:Y:S02]  /*4380*/  VOTEU.ANY UR7, UPT, PT ;  /* 0x0000000000077886 */ /* 0x000fe400038e0100 */
[----:B------:R-:W-:-:S03]  /*4390*/  UFLO.U32 UR7, UR7 ;  /* 0x00000007000772bd */ /* 0x000fc600080e0000 */
[----:B------:R-:W-:-:S04]  /*43a0*/  IMAD.U32 R0, RZ, RZ, UR8 ;  /* 0x00000008ff007e24 */ /* 0x000fc8000f8e00ff */
[----:B------:R2:W3:Y:S02]  /*43b0*/  REDUX UR6, R0 ;  /* 0x00000000000673c4 */ /* 0x0004e40000000000 */
[----:B------:R1:W-:Y:S02]  /*43c0*/  UTCATOMSWS.AND URZ, UR8 ;  /* 0x0000000800ff79e3 */ /* 0x0003e40008000000 */
[----:B-1----:R-:W-:Y:S02]  /*43d0*/  ISETP.EQ.U32.AND P0, PT, R2, UR7, PT ;  /* 0x0000000702007c0c */ /* 0x002fe4000bf02070 */
[----:B--2---:R-:W-:Y:S02]  /*43e0*/  LOP3.LUT R0, RZ, UR5, RZ, 0x33, !PT ;  /* 0x00000005ff007c12 */ /* 0x004fe4000f8e33ff */
[----:B---3--:R-:W-:Y:S02]  /*43f0*/  MOV R2, UR6 ;  /* 0x0000000600027c02 */ /* 0x008fe40008000f00 */
[----:B------:R-:W1:Y:S07]  /*4400*/  REDUX UR5, R0 ;  /* 0x00000000000573c4 */ /* 0x000e6e0000000000 */
[----:B------:R2:W-:Y:S01]  /*4410*/  @P0 ATOMS.AND RZ, [UR4+0x14], R2 ;  /* 0x00001402ffff098c */ /* 0x0005e2000a800004 */
[----:B-1----:R-:W-:-:S05]  /*4420*/  IMAD.U32 R0, RZ, RZ, UR5 ;  /* 0x00000005ff007e24 */ /* 0x002fca000f8e00ff */
[----:B------:R2:W-:Y:S01]  /*4430*/  @P0 ATOMS.AND RZ, [UR4+0x18], R0 ;  /* 0x00001800ffff098c */ /* 0x0005e2000a800004 */
[----:B------:R-:W-:Y:S05]  /*4440*/  BRA `(.L_x_85) ;  /* 0x0000000000147947 */ /* 0x000fea0003800000 */
.L_x_84:
[----:B------:R-:W-:Y:S02]  /*4450*/  MOV R2, 0x4470 ;  /* 0x0000447000027802 */ /* 0x000fe40000000f00 */
[----:B---345:R-:W-:Y:S05]  /*4460*/  CALL.REL.NOINC `($__internal_0_$__cuda_sm10x_tcgen05_guardrail_trap_col_being_dealloced_not_returned_by_alloc) ;  /* 0x0000005400247944 */ /* 0x038fea0003c00000 */
[----:B------:R-:W-:Y:S05]  /*4470*/  BRA `(.L_x_85) ;  /* 0x0000000000087947 */ /* 0x000fea0003800000 */
.L_x_83:
[----:B------:R-:W-:Y:S02]  /*4480*/  MOV R2, 0x44a0 ;  /* 0x000044a000027802 */ /* 0x000fe40000000f00 */
[----:B---345:R-:W-:Y:S05]  /*4490*/  CALL.REL.NOINC `($__internal_2_$__cuda_sm10x_tcgen05_guardrail_trap_unallocated_columns_being_dealloced) ;  /* 0x0000005400307944 */ /* 0x038fea0003c00000 */
.L_x_85:
[----:B------:R-:W-:Y:S01]  /*44a0*/  NOP ;  /* 0x0000000000007918 */ /* 0x000fe20000000000 */
[----:B----4-:R-:W-:Y:S05]  /*44b0*/  EXIT ;  /* 0x000000000000794d */ /* 0x010fea0003800000 */
.L_x_56:
[----:B------:R-:W-:-:S09]  /*44c0*/  UISETP.NE.OR UP5, UPT, UR10, 0x3, !UP5 ;  /* 0x000000030a00788c */ /* 0x000fd2000efa5670 */
[----:B------:R-:W-:Y:S05]  /*44d0*/  BRA.U UP5, `(.L_x_86) ;  /* 0x0000000d05f07547 */ /* 0x000fea000b800000 */
[----:B------:R-:W1:Y:S01]  /*44e0*/  LDCU.64 UR6, c[0x0][0x888] ;  /* 0x00011100ff0677ac */ /* 0x000e620008000a00 */
[----:B------:R-:W2:Y:S01]  /*44f0*/  LDC R0, c[0x0][0xb30] ;  /* 0x0002cc00ff007b82 */ /* 0x000ea20000000800 */
[----:B------:R-:W-:Y:S02]  /*4500*/  HFMA2 R27, -RZ, RZ, 0, 0 ;  /* 0x00000000ff1b7431 */ /* 0x000fe400000001ff */
[----:B------:R-:W-:Y:S01]  /*4510*/  IMAD.MOV.U32 R29, RZ, RZ, 0x1 ;  /* 0x00000001ff1d7424 */ /* 0x000fe200078e00ff */
[----:B------:R-:W3:Y:S01]  /*4520*/  LDCU.64 UR4, c[0x0][0x890] ;  /* 0x00011200ff0477ac */ /* 0x000ee20008000a00 */
[----:B------:R-:W-:Y:S01]  /*4530*/  IMAD.MOV.U32 R28, RZ, RZ, RZ ;  /* 0x000000ffff1c7224 */ /* 0x000fe200078e00ff */
[----:B------:R-:W-:Y:S01]  /*4540*/  MOV R25, 0x2000 ;  /* 0x0000200000197802 */ /* 0x000fe20000000f00 */
[----:B------:R-:W-:Y:S01]  /*4550*/  UPLOP3.LUT UP1, UPT, UPT, UPT, UPT, 0x40, 0x4 ;  /* 0x000000000004789c */ /* 0x000fe20003f2e870 */
[----:B------:R-:W4:Y:S08]  /*4560*/  LDC R24, c[0x0][0x370] ;  /* 0x0000dc00ff187b82 */ /* 0x000f300000000800 */
[----:B------:R-:W4:Y:S01]  /*4570*/  LDC R3, c[0x0][0xb0c] ;  /* 0x0002c300ff037b82 */ /* 0x000f220000000800 */
[----:B-1----:R-:W-:-:S03]  /*4580*/  UISETP.NE.U32.AND UP3, UPT, UR6, URZ, UPT ;  /* 0x000000ff0600728c */ /* 0x002fc6000bf65070 */
[----:B------:R-:W-:Y:S01]  /*4590*/  UMOV UR6, 0x400 ;  /* 0x0000040000067882 */ /* 0x000fe20000000000 */
[----:B------:R-:W-:Y:S02]  /*45a0*/  UISETP.NE.AND.EX UP3, UPT, UR7, URZ, UPT, UP3 ;  /* 0x000000ff0700728c */ /* 0x000fe4000bf65330 */
[----:B------:R-:W-:Y:S01]  /*45b0*/  ULEA UR6, UR37, UR6, 0x18 ;  /* 0x0000000625067291 */ /* 0x000fe2000f8ec0ff */
[----:B------:R-:W1:Y:S01]  /*45c0*/  LDC R18, c[0x0][0xb20] ;  /* 0x0002c800ff127b82 */ /* 0x000e620000000800 */
[----:B---3--:R-:W-:Y:S01]  /*45d0*/  UISETP.NE.U32.AND UP4, UPT, UR4, URZ, UPT ;  /* 0x000000ff0400728c */ /* 0x008fe2000bf85070 */
[----:B--2---:R-:W-:Y:S01]  /*45e0*/  ISETP.NE.AND P1, PT, R0, 0x1, PT ;  /* 0x000000010000780c */ /* 0x004fe20003f25270 */
[----:B------:R-:W-:Y:S02]  /*45f0*/  UIADD3 UR7, UPT, UPT, UR6, 0x60, URZ ;  /* 0x0000006006077890 */ /* 0x000fe4000fffe0ff */
[----:B------:R-:W-:Y:S02]  /*4600*/  UIADD3 UR33, UPT, UPT, UR6, 0x50, URZ ;  /* 0x0000005006217890 */ /* 0x000fe4000fffe0ff */
[----:B------:R-:W-:Y:S01]  /*4610*/  UIADD3 UR25, UPT, UPT, UR6, 0x58, URZ ;  /* 0x0000005806197890 */ /* 0x000fe2000fffe0ff */
[----:B------:R-:W2:Y:S01]  /*4620*/  LDC.64 R30, c[0x0][0x348] ;  /* 0x0000d200ff1e7b82 */ /* 0x000ea20000000a00 */
[----:B------:R-:W-:-:S02]  /*4630*/  UPRMT UR7, UR37, 0x654, UR7 ;  /* 0x0000065425077896 */ /* 0x000fc40008000007 */
[----:B------:R-:W-:-:S05]  /*4640*/  UISETP.NE.AND.EX UP4, UPT, UR5, URZ, UPT, UP4 ;  /* 0x000000ff0500728c */ /* 0x000fca000bf85340 */
[----:B------:R-:W3:Y:S08]  /*4650*/  LDC.64 R16, c[0x0][0xb10] ;  /* 0x0002c400ff107b82 */ /* 0x000ef00000000a00 */
[----:B------:R-:W1:Y:S08]  /*4660*/  LDC.64 R6, c[0x0][0xb18] ;  /* 0x0002c600ff067b82 */ /* 0x000e700000000a00 */
[----:B------:R-:W1:Y:S08]  /*4670*/  LDC.64 R4, c[0x0][0xb28] ;  /* 0x0002ca00ff047b82 */ /* 0x000e700000000a00 */
[----:B----4-:R-:W1:Y:S02]  /*4680*/  LDC R19, c[0x0][0x374] ;  /* 0x0000dd00ff137b82 */ /* 0x010e640000000800 */
.L_x_96:
[C---:B------:R-:W-:Y:S02]  /*4690*/  LEA R0, R28.reuse, UR6, 0x3 ;  /* 0x000000061c007c11 */ /* 0x040fe4000f8e18ff */
[----:B------:R-:W-:Y:S02]  /*46a0*/  SHF.L.U32 R2, R27, 0x1f, RZ ;  /* 0x0000001f1b027819 */ /* 0x000fe400000006ff */
[----:B------:R-:W-:Y:S02]  /*46b0*/  LEA R20, R28, UR6, 0x4 ;  /* 0x000000061c147c11 */ /* 0x000fe4000f8e20ff */
[----:B----4-:R-:W4:Y:S02]  /*46c0*/  SYNCS.PHASECHK.TRANS64.TRYWAIT P0, [R0+URZ+0x90], R2 ;  /* 0x00009002000075a7 */ /* 0x010f2400080011ff */
[----:B----4-:R-:W-:Y:S05]  /*46d0*/  @!P0 BRA `(.L_x_87) ;  /* 0x0000004c007c8947 */ /* 0x010fea0003800000 */
.L_x_173:
[----:B------:R-:W-:Y:S01]  /*46e0*/  ISETP.GE.AND P0, PT, R37, 0x1, PT ;  /* 0x000000012500780c */ /* 0x000fe20003f06270 */
[----:B------:R-:W1:Y:S01]  /*46f0*/  LDS.128 R20, [R20+0x120] ;  /* 0x0001200014147984 */ /* 0x000e620000000c00 */
[----:B----4-:R-:W-:Y:S01]  /*4700*/  VIADD R0, R0, 0xa0 ;  /* 0x000000a000007836 */ /* 0x010fe20000000000 */
[----:B------:R-:W-:Y:S01]  /*4710*/  @!PT LDS RZ, [RZ] ;  /* 0x00000000fffff984 */ /* 0x000fe20000000800 */
[----:B------:R-:W-:Y:S01]  /*4720*/  @!PT LDS RZ, [RZ] ;  /* 0x00000000fffff984 */ /* 0x000fe20000000800 */
[----:B------:R-:W-:Y:S01]  /*4730*/  @!PT LDS RZ, [RZ] ;  /* 0x00000000fffff984 */ /* 0x000fe20000000800 */
[----:B------:R-:W-:Y:S01]  /*4740*/  @!PT LDS RZ, [RZ] ;  /* 0x00000000fffff984 */ /* 0x000fe20000000800 */
[----:B------:R4:W-:Y:S06]  /*4750*/  MEMBAR.ALL.CTA ;  /* 0x0000000000007992 */ /* 0x0009ec0000008000 */
[----:B----4-:R-:W4:Y:S01]  /*4760*/  FENCE.VIEW.ASYNC.S ;  /* 0x00000000000073c6 */ /* 0x010f220000000000 */
[----:B------:R-:W-:Y:S04]  /*4770*/  PRMT R0, RZ, 0x654, R0 ;  /* 0x00000654ff007816 */ /* 0x000fe80000000000 */
[----:B----4-:R4:W-:Y:S01]  /*4780*/  SYNCS.ARRIVE.TRANS64.RED.A1T0 RZ, [R0+URZ], RZ ;  /* 0x000000ff00ff79a7 */ /* 0x0109e200081004ff */
[----:B-1----:R-:W-:Y:S11]  /*4790*/  LOP3.LUT P3, RZ, R22, 0x1, RZ, 0xc0, !PT ;  /* 0x0000000116ff7812 */ /* 0x002ff6000786c0ff */
[----:B------:R-:W-:Y:S02]  /*47a0*/  @!UPT UIADD3 URZ, UPT, UPT, URZ, URZ, URZ ;  /* 0x000000fffffff290 */ /* 0x000fe4000fffe0ff */
[----:B------:R-:W-:Y:S02]  /*47b0*/  @P3 MOV R11, R20 ;  /* 0x00000014000b3202 */ /* 0x000fe40000000f00 */
[----:B------:R-:W-:Y:S01]  /*47c0*/  @P3 LOP3.LUT R10, R21, 0xffff, RZ, 0xc0, !PT ;  /* 0x0000ffff150a3812 */ /* 0x000fe200078ec0ff */
[----:B----4-:R-:W-:Y:S06]  /*47d0*/  @!P0 BRA `(.L_x_88) ;  /* 0x0000000000a48947 */ /* 0x010fec0003800000 */
[-C--:B------:R-:W-:Y:S01]  /*47e0*/  IMAD.HI.U32 R0, R19, R7.reuse, RZ ;  /* 0x0000000713007227 */ /* 0x080fe200078e00ff */
[----:B------:R-:W-:Y:S02]  /*47f0*/  ISETP.NE.AND P0, PT, R6, 0x1, PT ;  /* 0x000000010600780c */ /* 0x000fe40003f05270 */
[----:B------:R-:W-:Y:S01]  /*4800*/  ISETP.NE.AND P2, PT, R37, 0x1, PT ;  /* 0x000000012500780c */ /* 0x000fe20003f45270 */
[----:B---3--:R-:W-:Y:S01]  /*4810*/  IMAD.HI.U32 R9, R24, R16, RZ ;  /* 0x0000001018097227 */ /* 0x008fe200078e00ff */
[----:B------:R-:W-:Y:S02]  /*4820*/  SHF.R.U32.HI R0, RZ, R18, R0 ;  /* 0x00000012ff007219 */ /* 0x000fe40000011600 */
[----:B------:R-:W-:Y:S01]  /*4830*/  ISETP.NE.AND P4, PT, R3, 0x1, PT ;  /* 0x000000010300780c */ /* 0x000fe20003f85270 */
[----:B------:R-:W-:Y:S01]  /*4840*/  IMAD.HI.U32 R13, R10, R7, RZ ;  /* 0x000000070a0d7227 */ /* 0x000fe200078e00ff */
[----:B------:R-:W-:Y:S02]  /*4850*/  SHF.R.U32.HI R9, RZ, R17, R9 ;  /* 0x00000011ff097219 */ /* 0x000fe40000011609 */
[----:B------:R-:W-:Y:S01]  /*4860*/  SEL R0, R19, R0, !P0 ;  /* 0x0000000013007207 */ /* 0x000fe20004000000 */
[----:B------:R-:W-:Y:S01]  /*4870*/  IMAD.HI.U32 R12, R11, R16, RZ ;  /* 0x000000100b0c7227 */ /* 0x000fe200078e00ff */
[----:B------:R-:W-:Y:S03]  /*4880*/  SEL R9, R24, R9, !P4 ;  /* 0x0000000918097207 */ /* 0x000fe60006000000 */
[-C--:B------:R-:W-:Y:S01]  /*4890*/  IMAD.HI.U32 R8, R0, R4.reuse, RZ ;  /* 0x0000000400087227 */ /* 0x080fe200078e00ff */
[----:B------:R-:W-:Y:S03]  /*48a0*/  SHF.R.U32.HI R12, RZ, R17, R12 ;  /* 0x00000011ff0c7219 */ /* 0x000fe6000001160c */
[----:B------:R-:W-:Y:S01]  /*48b0*/  IMAD.HI.U32 R2, R9, R4, RZ ;  /* 0x0000000409027227 */ /* 0x000fe200078e00ff */
[-C--:B------:R-:W-:Y:S02]  /*48c0*/  @P2 SHF.R.U32.HI R0, RZ, R5.reuse, R8 ;  /* 0x00000005ff002219 */ /* 0x080fe40000011608 */
[----:B------:R-:W-:Y:S02]  /*48d0*/  SHF.R.U32.HI R8, RZ, R18, R13 ;  /* 0x00000012ff087219 */ /* 0x000fe4000001160d */
[----:B------:R-:W-:Y:S01]  /*48e0*/  @P2 SHF.R.U32.HI R9, RZ, R5, R2 ;  /* 0x00000005ff092219 */ /* 0x000fe20000011602 */
[----:B------:R-:W-:Y:S01]  /*48f0*/  IMAD R0, R37, R0, RZ ;  /* 0x0000000025007224 */ /* 0x000fe200078e02ff */
[----:B------:R-:W-:Y:S02]  /*4900*/  SEL R8, R10, R8, !P0 ;  /* 0x000000080a087207 */ /* 0x000fe40004000000 */
[----:B------:R-:W-:Y:S01]  /*4910*/  SEL R2, R11, R12, !P4 ;  /* 0x0000000c0b027207 */ /* 0x000fe20006000000 */
[C---:B------:R-:W-:Y:S01]  /*4920*/  IMAD R12, R37.reuse, R9, RZ ;  /* 0x00000009250c7224 */ /* 0x040fe200078e02ff */
[C---:B------:R-:W-:Y:S01]  /*4930*/  ISETP.GE.AND P0, PT, R8.reuse, R0, PT ;  /* 0x000000000800720c */ /* 0x040fe20003f06270 */
[----:B------:R-:W-:Y:S03]  /*4940*/  IMAD.HI.U32 R0, R8, R4, RZ ;  /* 0x0000000408007227 */ /* 0x000fe600078e00ff */
[----:B------:R-:W-:Y:S02]  /*4950*/  ISETP.GE.OR P0, PT, R2, R12, P0 ;  /* 0x0000000c0200720c */ /* 0x000fe40000706670 */
[-C--:B------:R-:W-:Y:S04]  /*4960*/  SHF.R.U32.HI R0, RZ, R5.reuse, R0 ;  /* 0x00000005ff007219 */ /* 0x080fe80000011600 */
[----:B------:R-:W-:Y:S05]  /*4970*/  SEL R13, R8, R0, !P2 ;  /* 0x00000000080d7207 */ /* 0x000fea0005000000 */
[----:B------:R-:W-:Y:S02]  /*4980*/  IMAD.MOV R12, RZ, RZ, -R13 ;  /* 0x000000ffff0c7224 */ /* 0x000fe400078e0a0d */
[C---:B------:R-:W-:Y:S04]  /*4990*/  @!P0 IMAD.HI.U32 R0, R2.reuse, R4, RZ ;  /* 0x0000000402008227 */ /* 0x040fe800078e00ff */
[----:B------:R-:W-:Y:S01]  /*49a0*/  IMAD R12, R37, R12, R8 ;  /* 0x0000000c250c7224 */ /* 0x000fe200078e0208 */
[----:B------:R-:W-:Y:S04]  /*49b0*/  @!P0 SHF.R.U32.HI R0, RZ, R5, R0 ;  /* 0x00000005ff008219 */ /* 0x000fe80000011600 */
[----:B------:R-:W-:Y:S04]  /*49c0*/  @!P0 SEL R0, R2, R0, !P2 ;  /* 0x0000000002008207 */ /* 0x000fe80005000000 */
[----:B------:R-:W-:Y:S01]  /*49d0*/  @!P0 IADD3 R13, PT, PT, R13, -R0, RZ ;  /* 0x800000000d0d8210 */ /* 0x000fe20007ffe0ff */
[----:B------:R-:W-:Y:S01]  /*49e0*/  @!P0 IMAD R0, R9, R12, R0 ;  /* 0x0000000c09008224 */ /* 0x000fe200078e0200 */
[----:B------:R-:W-:Y:S01]  /*49f0*/  IADD3 R9, PT, PT, -R8, RZ, RZ ;  /* 0x000000ff08097210 */ /* 0x000fe20007ffe1ff */
[--C-:B------:R-:W-:Y:S02]  /*4a00*/  IMAD.MOV R12, RZ, RZ, -R2.reuse ;  /* 0x000000ffff0c7224 */ /* 0x100fe400078e0a02 */
[----:B------:R-:W-:Y:S02]  /*4a10*/  @!P0 IMAD R8, R13, R37, R2 ;  /* 0x000000250d088224 */ /* 0x000fe400078e0202 */
[----:B------:R-:W-:Y:S02]  /*4a20*/  @!P0 IMAD.MOV.U32 R2, RZ, RZ, R0 ;  /* 0x000000ffff028224 */ /* 0x000fe400078e0000 */
[----:B------:R-:W-:Y:S02]  /*4a30*/  IMAD R11, R3, R12, R11 ;  /* 0x0000000c030b7224 */ /* 0x000fe400078e020b */
[----:B------:R-:W-:Y:S02]  /*4a40*/  IMAD R10, R6, R9, R10 ;  /* 0x00000009060a7224 */ /* 0x000fe400078e020a */
[----:B------:R-:W-:Y:S02]  /*4a50*/  IMAD R11, R2, R3, R11 ;  /* 0x00000003020b7224 */ /* 0x000fe400078e020b */
[----:B------:R-:W-:Y:S02]  /*4a60*/  IMAD R10, R8, R6, R10 ;  /* 0x00000006080a7224 */ /* 0x000fe400078e020a */
.L_x_88:
[----:B------:R-:W-:Y:S05]  /*4a70*/  BRA.U UP1, `(.L_x_89) ;  /* 0x0000000101107547 */ /* 0x000fea000b800000 */
[----:B------:R-:W-:Y:S04]  /*4a80*/  MOV R2, UR14 ;  /* 0x0000000e00027c02 */ /* 0x000fe80008000f00 */
[----:B------:R-:W-:Y:S04]  /*4a90*/  SHF.L.U32 R2, R2, 0x1f, RZ ;  /* 0x0000001f02027819 */ /* 0x000fe800000006ff */
[----:B------:R-:W1:Y:S02]  /*4aa0*/  SYNCS.PHASECHK.TRANS64.TRYWAIT P0, [UR6+0x88], R2 ;  /* 0x00008802ff0075a7 */ /* 0x000e640008001106 */
[----:B-1----:R-:W-:Y:S05]  /*4ab0*/  @!P0 BRA `(.L_x_90) ;  /* 0x0000004800988947 */ /* 0x002fea0003800000 */
.L_x_89:
[----:B------:R-:W-:Y:S02]  /*4ac0*/  R2UR UR34, R15 ;  /* 0x000000000f2272ca */ /* 0x000fe400000e0000 */
[----:B------:R-:W-:Y:S02]  /*4ad0*/  R2UR UR35, R14 ;  /* 0x000000000e2372ca */ /* 0x000fe400000e0000 */
[----:B------:R-:W-:Y:S02]  /*4ae0*/  ISETP.NE.U32.AND P2, PT, RZ, UR4, PT ;  /* 0x00000004ff007c0c */ /* 0x000fe4000bf45070 */
[----:B------:R-:W-:Y:S02]  /*4af0*/  SHF.L.U32 R14, R29, 0x1f, RZ ;  /* 0x0000001f1d0e7819 */ /* 0x000fe400000006ff */
[----:B------:R-:W-:Y:S05]  /*4b00*/  ISETP.NE.AND.EX P2, PT, RZ, UR5, PT, P2 ;  /* 0x00000005ff007c0c */ /* 0x000fea000bf45320 */
[----:B------:R-:W-:Y:S02]  /*4b10*/  UIMAD UR34, UR34, 0xc0, URZ ;  /* 0x000000c0222278a4 */ /* 0x000fe4000f8e02ff */
[----:B------:R-:W-:Y:S01]  /*4b20*/  USHF.L.U32 UR35, UR35, 0x6, URZ ;  /* 0x0000000623237899 */ /* 0x000fe200080006ff */
[----:B------:R-:W-:Y:S11]  /*4b30*/  BRA.U !UP4, `(.L_x_91) ;  /* 0x000000010c347547 */ /* 0x000ff6000b800000 */
[----:B------:R-:W-:Y:S01]  /*4b40*/  UPLOP3.LUT UP0, UPT, UPT, UPT, UP3, 0x80, 0x8 ;  /* 0x000000000008789c */ /* 0x000fe20003f0f030 */
[----:B-1----:R-:W-:Y:S02]  /*4b50*/  HFMA2 R0, -RZ, RZ, 0, 5.9604644775390625e-08 ;  /* 0x00000001ff007431 */ /* 0x002fe400000001ff */
[----:B------:R-:W-:Y:S03]  /*4b60*/  IMAD.MOV.U32 R92, RZ, RZ, 0x1 ;  /* 0x00000001ff5c7424 */ /* 0x000fe600078e00ff */
[----:B------:R-:W-:Y:S05]  /*4b70*/  PLOP3.LUT P0, PT, PT, PT, UP0, 0x80, 0x8 ;  /* 0x000000000008781c */ /* 0x000fea0003f0f008 */
[----:B------:R-:W1:Y:S01]  /*4b80*/  @UP0 LDCU.64 UR10, c[0x0][0x888] ;  /* 0x00011100ff0a07ac */ /* 0x000e620008000a00 */
[----:B------:R-:W-:Y:S07]  /*4b90*/  @UP0 UIMAD UR8, UR36, UR4, URZ ;  /* 0x00000004240802a4 */ /* 0x000fee000f8e02ff */
[----:B------:R-:W-:Y:S01]  /*4ba0*/  @!P0 PRMT R92, R0, 0x7610, R92 ;  /* 0x00007610005c8816 */ /* 0x000fe2000000005c */
[----:B-1----:R-:W-:Y:S03]  /*4bb0*/  @UP0 UIMAD.WIDE UR10, UR8, 0x4, UR10 ;  /* 0x00000004080a08a5 */ /* 0x002fe6000f8e020a */
[----:B------:R-:W1:Y:S03]  /*4bc0*/  @!UP0 LDCU UR8, c[0x0][0x880] ;  /* 0x00011000ff0887ac */ /* 0x000e660008000800 */
[----:B------:R-:W-:Y:S01]  /*4bd0*/  IMAD.U32 R8, RZ, RZ, UR10 ;  /* 0x0000000aff087e24 */ /* 0x000fe2000f8e00ff */
[----:B------:R-:W-:Y:S05]  /*4be0*/  MOV R9, UR11 ;  /* 0x0000000b00097c02 */ /* 0x000fea0008000f00 */
[----:B-----5:R4:W5:Y:S02]  /*4bf0*/  @P0 LDG.E R49, desc[UR46][R8.64] ;  /* 0x0000002e08310981 */ /* 0x020964000c1e1900 */
[----:B-1--4-:R-:W-:Y:S07]  /*4c00*/  @!P0 IMAD.U32 R49, RZ, RZ, UR8 ;  /* 0x00000008ff318e24 */ /* 0x012fee000f8e00ff */
.L_x_91:
[----:B-----5:R-:W-:Y:S01]  /*4c10*/  @!P2 FSETP.EQ.AND P0, PT, R49, RZ, PT ;  /* 0x000000ff3100a20b */ /* 0x020fe20003f02000 */
[----:B------:R-:W-:Y:S01]  /*4c20*/  @!UPT UIADD3 URZ, UPT, UPT, URZ, URZ, URZ ;  /* 0x000000fffffff290 */ /* 0x000fe2000fffe0ff */
[----:B------:R-:W-:Y:S11]  /*4c30*/  @!P2 BRA `(.L_x_92) ;  /* 0x000000000014a947 */ /* 0x000ff60003800000 */
[----:B------:R-:W-:Y:S02]  /*4c40*/  LOP3.LUT P2, RZ, R92, 0xff, RZ, 0xc0, !PT ;  /* 0x000000ff5cff7812 */ /* 0x000fe4000784c0ff */
[----:B------:R-:W-:Y:S04]  /*4c50*/  PLOP3.LUT P0, PT, PT, PT, UP0, 0x80, 0x8 ;  /* 0x000000000008781c */ /* 0x000fe80003f0f008 */
[----:B------:R-:W-:Y:S07]  /*4c60*/  PLOP3.LUT P0, PT, P0, PT, PT, 0x8, 0x80 ;  /* 0x000000000080781c */ /* 0x000fee000070e170 */
[----:B------:R-:W-:Y:S11]  /*4c70*/  @P2 FSETP.EQ.AND P0, PT, R49, RZ, PT ;  /* 0x000000ff3100220b */ /* 0x000ff60003f02000 */
[----:B------:R-:W-:Y:S02]  /*4c80*/  @!UPT UIADD3 URZ, UPT, UPT, URZ, URZ, URZ ;  /* 0x000000fffffff290 */ /* 0x000fe4000fffe0ff */
.L_x_92:
[----:B------:R-:W4:Y:S01]  /*4c90*/  SYNCS.PHASECHK.TRANS64.TRYWAIT P2, [UR6+0x68], R14 ;  /* 0x0000680eff0075a7 */ /* 0x000f220008041106 */
[----:B------:R-:W-:Y:S04]  /*4ca0*/  ELECT P4, URZ, PT ;  /* 0x0000000000ff782f */ /* 0x000fe80003880000 */
[----:B------:R-:W-:Y:S11]  /*4cb0*/  PLOP3.LUT P4, PT, P0, P4, PT, 0xf2, 0x2f ;  /* 0x00000000002f781c */ /* 0x000ff60000789e72 */
[----:B------:R-:W-:Y:S02]  /*4cc0*/  @!UPT UIADD3 URZ, UPT, UPT, URZ, URZ, URZ ;  /* 0x000000fffffff290 */ /* 0x000fe4000fffe0ff */
[----:B--2---:R-:W-:Y:S05]  /*4cd0*/  @!P4 IADD3 R8, P0, PT, R30, 0x580, RZ ;  /* 0x000005801e08c810 */ /* 0x004fea0007f1e0ff */
[----:B-1----:R-:W-:Y:S01]  /*4ce0*/  @!P4 IMAD.X R2, RZ, RZ, R31, P0 ;  /* 0x000000ffff02c224 */ /* 0x002fe200000e061f */
[----:B----4-:R-:W-:Y:S07]  /*4cf0*/  @!P2 BRA `(.L_x_93) ;  /* 0x000000480020a947 */ /* 0x010fee0003800000 */
.L_x_176:
[----:B------:R-:W-:Y:S01]  /*4d00*/  @!P4 R2UR UR9, R8 ;  /* 0x000000000809c2ca */ /* 0x000fe200000e0000 */
[----:B------:R-:W-:Y:S01]  /*4d10*/  VOTEU.ALL UP1, P4 ;  /* 0x0000000000ff7886 */ /* 0x000fe20002020000 */
[----:B------:R-:W-:Y:S01]  /*4d20*/  @!P4 R2UR UR8, R2 ;  /* 0x000000000208c2ca */ /* 0x000fe200000e0000 */
[----:B------:R-:W-:Y:S01]  /*4d30*/  VOTEU.ALL UP2, P4 ;  /* 0x0000000000ff7886 */ /* 0x000fe20002040000 */
[----:B------:R-:W-:Y:S01]  /*4d40*/  UMOV UR16, 0x0 ;  /* 0x0000000000107882 */ /* 0x000fe20000000000 */
[----:B------:R-:W-:Y:S01]  /*4d50*/  UMOV UR17, 0x10000000 ;  /* 0x1000000000117882 */ /* 0x000fe20000000000 */
[----:B------:R-:W-:Y:S01]  /*4d60*/  @!UP1 UIADD3 UR32, UPT, UPT, UR6, 0x200, URZ ;  /* 0x0000020006209890 */ /* 0x000fe2000fffe0ff */
[----:B-1----:R-:W-:Y:S01]  /*4d70*/  @!P4 IMAD.MOV.U32 R0, RZ, RZ, 0x2000 ;  /* 0x00002000ff00c424 */ /* 0x002fe200078e00ff */
[----:B------:R-:W-:Y:S01]  /*4d80*/  @!UP1 UIADD3 UR10, UPT, UPT, UR34, 0x60, URZ ;  /* 0x00000060220a9890 */ /* 0x000fe2000fffe0ff */
[----:B------:R-:W-:Y:S01]  /*4d90*/  UMOV UR11, UR35 ;  /* 0x00000023000b7c82 */ /* 0x000fe20008000000 */
[----:B------:R-:W-:Y:S01]  /*4da0*/  UMOV UR12, UR36 ;  /* 0x00000024000c7c82 */ /* 0x000fe20008000000 */
[----:B------:R-:W-:Y:S02]  /*4db0*/  UPRMT UR13, UR37, 0x654, UR33 ;  /* 0x00000654250d7896 */ /* 0x000fe40008000021 */
[----:B------:R-:W-:Y:S01]  /*4dc0*/  IMAD.U32 R8, RZ, RZ, UR9 ;  /* 0x00000009ff087e24 */ /* 0x000fe2000f8e00ff */
[----:B------:R-:W-:Y:S01]  /*4dd0*/  UMOV UR9, UR33 ;  /* 0x0000002100097c82 */ /* 0x000fe20008000000 */
[----:B------:R-:W-:Y:S01]  /*4de0*/  IMAD.U32 R9, RZ, RZ, UR8 ;  /* 0x00000008ff097e24 */ /* 0x000fe2000f8e00ff */
[----:B------:R-:W-:Y:S02]  /*4df0*/  @!UP1 UIADD3 UR8, UPT, UPT, UR6, 0x1200, URZ ;  /* 0x0000120006089890 */ /* 0x000fe4000fffe0ff */
[----:B------:R-:W-:Y:S01]  /*4e00*/  @!P4 R2UR UR18, R8 ;  /* 0x000000000812c2ca */ /* 0x000fe200000e0000 */
[----:B------:R-:W-:Y:S01]  /*4e10*/  VOTEU.ALL UP1, P4 ;  /* 0x0000000000ff7886 */ /* 0x000fe20002020000 */
[----:B------:R-:W-:Y:S02]  /*4e20*/  @!P4 R2UR UR19, R9 ;  /* 0x000000000913c2ca */ /* 0x000fe400000e0000 */
[----:B------:R-:W-:Y:S05]  /*4e30*/  @!P4 IADD3 R8, P0, PT, R30, 0x580, RZ ;  /* 0x000005801e08c810 */ /* 0x000fea0007f1e0ff */
[----:B------:R-:W-:Y:S06]  /*4e40*/  @!P4 IMAD.X R2, RZ, RZ, R31, P0 ;  /* 0x000000ffff02c224 */ /* 0x000fec00000e061f */
[----:B------:R1:W-:Y:S01]  /*4e50*/  @!UP2 UTMALDG.3D [UR32], [UR18], desc[UR16] ;  /* 0x000010201200a5b4 */ /* 0x0003e20008011000 */
[----:B------:R1:W-:Y:S01]  /*4e60*/  @!UP1 UTMALDG.3D [UR8], [UR18], desc[UR16] ;  /* 0x00001008120095b4 */ /* 0x0003e20008011000 */
[----:B------:R1:W-:Y:S01]  /*4e70*/  @!P4 SYNCS.ARRIVE.TRANS64.RED.A0TR RZ, [UR6+0x50], R0 ;  /* 0x00005000ffffc9a7 */ /* 0x0003e20008300406 */
[----:B------:R-:W-:Y:S01]  /*4e80*/  SYNCS.ARRIVE.TRANS64.RED.A1T0 RZ, [UR13], RZ ;  /* 0x000000ffffff79a7 */ /* 0x000fe2000810040d */
[----:B------:R-:W2:Y:S02]  /*4e90*/  SYNCS.PHASECHK.TRANS64.TRYWAIT P2, [UR6+0x70], R14 ;  /* 0x0000700eff0075a7 */ /* 0x000ea40008041106 */
[----:B-12---:R-:W-:Y:S05]  /*4ea0*/  @!P2 BRA `(.L_x_94) ;  /* 0x0000004400cca947 */ /* 0x006fea0003800000 */
.L_x_178:
[----:B------:R-:W2:Y:S01]  /*4eb0*/  LDC.64 R12, c[0x0][0xb18] ;  /* 0x0002c600ff0c7b82 */ /* 0x000ea20000000a00 */
[----:B------:R-:W-:Y:S01]  /*4ec0*/  @!P4 R2UR UR8, R2 ;  /* 0x000000000208c2ca */ /* 0x000fe200000e0000 */
[----:B------:R-:W-:Y:S01]  /*4ed0*/  VOTEU.ALL UP1, P4 ;  /* 0x0000000000ff7886 */ /* 0x000fe20002020000 */
[----:B------:R-:W-:Y:S01]  /*4ee0*/  @!P4 R2UR UR9, R8 ;  /* 0x000000000809c2ca */ /* 0x000fe200000e0000 */
[----:B------:R-:W-:Y:S01]  /*4ef0*/  VOTEU.ALL UP2, P4 ;  /* 0x0000000000ff7886 */ /* 0x000fe20002040000 */
[----:B------:R-:W-:Y:S03]  /*4f00*/  UMOV UR16, 0x0 ;  /* 0x0000000000107882 */ /* 0x000fe60000000000 */
[----:B------:R-:W4:Y:S01]  /*4f10*/  @!P1 LDC R2, c[0x0][0xb0c] ;  /* 0x0002c300ff029b82 */ /* 0x000f220000000800 */
[----:B------:R-:W-:Y:S01]  /*4f20*/  @!UP1 UIADD3 UR26, UPT, UPT, UR34, 0x20, URZ ;  /* 0x00000020221a9890 */ /* 0x000fe2000fffe0ff */
[----:B-1----:R-:W-:Y:S01]  /*4f30*/  @!P4 IMAD.MOV.U32 R0, RZ, RZ, 0x2000 ;  /* 0x00002000ff00c424 */ /* 0x002fe200078e00ff */
[----:B------:R-:W-:Y:S01]  /*4f40*/  @!UP1 UIADD3 UR24, UPT, UPT, UR6, 0x2200, URZ ;  /* 0x0000220006189890 */ /* 0x000fe2000fffe0ff */
[----:B------:R-:W-:Y:S01]  /*4f50*/  @P3 SHF.R.U32.HI R26, RZ, 0x10, R21 ;  /* 0x00000010ff1a3819 */ /* 0x000fe20000011615 */
[----:B------:R-:W-:Y:S01]  /*4f60*/  UMOV UR17, 0x10000000 ;  /* 0x1000000000117882 */ /* 0x000fe20000000000 */
[----:B------:R-:W-:Y:S01]  /*4f70*/  UMOV UR27, UR35 ;  /* 0x00000023001b7c82 */ /* 0x000fe20008000000 */
[----:B------:R-:W-:Y:S01]  /*4f80*/  UMOV UR28, UR36 ;  /* 0x00000024001c7c82 */ /* 0x000fe20008000000 */
[----:B------:R-:W-:Y:S01]  /*4f90*/  IMAD.U32 R9, RZ, RZ, UR8 ;  /* 0x00000008ff097e24 */ /* 0x000fe2000f8e00ff */
[----:B------:R-:W-:Y:S01]  /*4fa0*/  @!UP1 UIADD3 UR10, UPT, UPT, UR34, 0x80, URZ ;  /* 0x00000080220a9890 */ /* 0x000fe2000fffe0ff */
[----:B------:R-:W-:Y:S01]  /*4fb0*/  IMAD.U32 R8, RZ, RZ, UR9 ;  /* 0x00000009ff087e24 */ /* 0x000fe2000f8e00ff */
[----:B------:R-:W-:Y:S01]  /*4fc0*/  @!UP1 UIADD3 UR8, UPT, UPT, UR6, 0x3200, URZ ;  /* 0x0000320006089890 */ /* 0x000fe2000fffe0ff */
[----:B------:R-:W-:Y:S01]  /*4fd0*/  VIADD R28, R28, 0x1 ;  /* 0x000000011c1c7836 */ /* 0x000fe20000000000 */
[----:B------:R-:W-:Y:S01]  /*4fe0*/  @!P4 R2UR UR19, R9 ;  /* 0x000000000913c2ca */ /* 0x000fe200000e0000 */
[----:B------:R-:W-:Y:S01]  /*4ff0*/  VOTEU.ALL UP1, P4 ;  /* 0x0000000000ff7886 */ /* 0x000fe20002020000 */
[----:B------:R-:W-:Y:S01]  /*5000*/  @!P4 R2UR UR18, R8 ;  /* 0x000000000812c2ca */ /* 0x000fe200000e0000 */
[----:B------:R-:W-:Y:S01]  /*5010*/  UMOV UR9, UR25 ;  /* 0x0000001900097c82 */ /* 0x000fe20008000000 */
[----:B------:R-:W1:Y:S01]  /*5020*/  LDC.64 R8, c[0x0][0xb10] ;  /* 0x0002c400ff087b82 */ /* 0x000e620000000a00 */
[----:B------:R-:W-:Y:S01]  /*5030*/  UMOV UR11, UR35 ;  /* 0x00000023000b7c82 */ /* 0x000fe20008000000 */
[----:B------:R-:W-:Y:S01]  /*5040*/  UMOV UR12, UR36 ;  /* 0x00000024000c7c82 */ /* 0x000fe20008000000 */
[----:B------:R-:W-:Y:S08]  /*5050*/  UPRMT UR13, UR37, 0x654, UR25 ;  /* 0x00000654250d7896 */ /* 0x000ff00008000019 */
[----:B------:R1:W-:Y:S01]  /*5060*/  @!UP2 UTMALDG.3D [UR24], [UR18], desc[UR16] ;  /* 0x000010181200a5b4 */ /* 0x0003e20008011000 */
[----:B------:R1:W-:Y:S01]  /*5070*/  @!UP1 UTMALDG.3D [UR8], [UR18], desc[UR16] ;  /* 0x00001008120095b4 */ /* 0x0003e20008011000 */
[----:B------:R5:W-:Y:S01]  /*5080*/  @!P4 SYNCS.ARRIVE.TRANS64.RED.A0TR RZ, [UR6+0x58], R0 ;  /* 0x00005800ffffc9a7 */ /* 0x000be20008300406 */
[C---:B-1----:R-:W-:Y:S01]  /*5090*/  @!P1 IMAD.HI.U32 R8, R11.reuse, R8, RZ ;  /* 0x000000080b089227 */ /* 0x042fe200078e00ff */
[----:B--2---:R-:W-:Y:S02]  /*50a0*/  @!P1 ISETP.NE.AND P0, PT, R12, 0x1, PT ;  /* 0x000000010c00980c */ /* 0x004fe40003f05270 */
[----:B----4-:R-:W-:Y:S01]  /*50b0*/  @!P1 ISETP.NE.AND P2, PT, R2, 0x1, PT ;  /* 0x000000010200980c */ /* 0x010fe20003f45270 */
[C---:B------:R-:W-:Y:S01]  /*50c0*/  @!P1 IMAD.HI.U32 R13, R10.reuse, R13, RZ ;  /* 0x0000000d0a0d9227 */ /* 0x040fe200078e00ff */
[----:B------:R-:W-:Y:S04]  /*50d0*/  @!P1 SHF.R.U32.HI R8, RZ, R9, R8 ;  /* 0x00000009ff089219 */ /* 0x000fe80000011608 */
[----:B------:R-:W-:Y:S01]  /*50e0*/  @!P1 SEL R8, R11, R8, !P2 ;  /* 0x000000080b089207 */ /* 0x000fe20005000000 */
[----:B------:R-:W-:Y:S01]  /*50f0*/  SYNCS.ARRIVE.TRANS64.RED.A1T0 RZ, [UR13], RZ ;  /* 0x000000ffffff79a7 */ /* 0x000fe2000810040d */
[----:B------:R-:W1:Y:S01]  /*5100*/  SYNCS.PHASECHK.TRANS64.TRYWAIT P5, [UR6+0x78], R14 ;  /* 0x0000780eff0075a7 */ /* 0x000e6200080a1106 */
[----:B-----5:R-:W2:Y:S02]  /*5110*/  @!P1 LDC R0, c[0x0][0xb20] ;  /* 0x0002c800ff009b82 */ /* 0x020ea40000000800 */
[----:B--2---:R-:W-:Y:S04]  /*5120*/  @!P1 SHF.R.U32.HI R0, RZ, R0, R13 ;  /* 0x00000000ff009219 */ /* 0x004fe8000001160d */
[----:B------:R-:W-:Y:S05]  /*5130*/  @!P1 SEL R9, R10, R0, !P0 ;  /* 0x000000000a099207 */ /* 0x000fea0004000000 */
[----:B------:R-:W-:Y:S02]  /*5140*/  @!P1 IMAD.IADD R0, R9, 0x1, -R8 ;  /* 0x0000000109009824 */ /* 0x000fe400078e0a08 */
[----:B------:R-:W-:Y:S02]  /*5150*/  @!P1 IMAD.IADD R8, R8, 0x1, -R9 ;  /* 0x0000000108089824 */ /* 0x000fe400078e0a09 */
[----:B------:R-:W-:Y:S02]  /*5160*/  @!P1 IMAD R11, R0, R2, R11 ;  /* 0x00000002000b9224 */ /* 0x000fe400078e020b */
[----:B------:R-:W-:Y:S01]  /*5170*/  @!P1 IMAD R10, R8, R12, R10 ;  /* 0x0000000c080a9224 */ /* 0x000fe200078e020a */
[----:B-1----:R-:W-:Y:S06]  /*5180*/  @!P5 BRA `(.L_x_95) ;  /* 0x00000044002cd947 */ /* 0x002fec0003800000 */
.L_x_180:
[----:B------:R-:W-:Y:S01]  /*5190*/  @!P4 IADD3 R2, P0, PT, R30, 0x580, RZ ;  /* 0x000005801e02c810 */ /* 0x000fe20007f1e0ff */
[----:B------:R-:W-:Y:S01]  /*51a0*/  VOTEU.ALL UP1, P4 ;  /* 0x0000000000ff7886 */ /* 0x000fe20002020000 */
[----:B------:R-:W-:Y:S01]  /*51b0*/  VOTEU.ALL UP2, P4 ;  /* 0x0000000000ff7886 */ /* 0x000fe20002040000 */
[----:B------:R-:W-:Y:S01]  /*51c0*/  UMOV UR22, 0x0 ;  /* 0x0000000000167882 */ /* 0x000fe20000000000 */
[----:B------:R-:W-:Y:S01]  /*51d0*/  @!P4 R2UR UR9, R2 ;  /* 0x000000000209c2ca */ /* 0x000fe200000e0000 */
[----:B-1----:R-:W-:Y:S01]  /*51e0*/  @!P4 IMAD.X R0, RZ, RZ, R31, P0 ;  /* 0x000000ffff00c224 */ /* 0x002fe200000e061f */
[----:B------:R-:W-:Y:S01]  /*51f0*/  @!UP1 UIADD3 UR17, UPT, UPT, UR6, 0x60, URZ ;  /* 0x0000006006119890 */ /* 0x000fe2000fffe0ff */
[----:B------:R-:W-:Y:S01]  /*5200*/  ISETP.NE.AND P0, PT, R28, 0x2, PT ;  /* 0x000000021c00780c */ /* 0x000fe20003f05270 */
[----:B------:R-:W-:Y:S01]  /*5210*/  @!UP1 UIADD3 UR18, UPT, UPT, UR34, 0x40, URZ ;  /* 0x0000004022129890 */ /* 0x000fe2000fffe0ff */
[----:B------:R-:W-:Y:S01]  /*5220*/  LOP3.LUT R29, R29, 0x1, RZ, 0x3c, !PT ;  /* 0x000000011d1d7812 */ /* 0x000fe200078e3cff */
[----:B------:R-:W-:Y:S01]  /*5230*/  @!UP1 UIADD3 UR16, UPT, UPT, UR6, 0x4200, URZ ;  /* 0x0000420006109890 */ /* 0x000fe2000fffe0ff */
[----:B------:R-:W-:Y:S01]  /*5240*/  @!P4 R2UR UR8, R0 ;  /* 0x000000000008c2ca */ /* 0x000fe200000e0000 */
[----:B------:R-:W-:Y:S01]  /*5250*/  UMOV UR23, 0x10000000 ;  /* 0x1000000000177882 */ /* 0x000fe20000000000 */
[----:B------:R-:W-:Y:S01]  /*5260*/  UMOV UR19, UR35 ;  /* 0x0000002300137c82 */ /* 0x000fe20008000000 */
[----:B------:R-:W-:Y:S01]  /*5270*/  UMOV UR20, UR36 ;  /* 0x0000002400147c82 */ /* 0x000fe20008000000 */
[----:B------:R-:W-:Y:S01]  /*5280*/  @!UP1 UIADD3 UR10, UPT, UPT, UR34, 0xa0, URZ ;  /* 0x000000a0220a9890 */ /* 0x000fe2000fffe0ff */
[----:B------:R-:W-:Y:S01]  /*5290*/  SEL R0, RZ, 0x1, P0 ;  /* 0x00000001ff007807 */ /* 0x000fe20000000000 */
[----:B------:R-:W-:Y:S01]  /*52a0*/  IMAD.U32 R8, RZ, RZ, UR9 ;  /* 0x00000009ff087e24 */ /* 0x000fe2000f8e00ff */
[----:B------:R-:W-:Y:S01]  /*52b0*/  UMOV UR11, UR35 ;  /* 0x00000023000b7c82 */ /* 0x000fe20008000000 */
[----:B------:R-:W-:Y:S01]  /*52c0*/  UMOV UR12, UR36 ;  /* 0x00000024000c7c82 */ /* 0x000fe20008000000 */
[----:B------:R-:W-:Y:S01]  /*52d0*/  UMOV UR9, UR17 ;  /* 0x0000001100097c82 */ /* 0x000fe20008000000 */
[----:B------:R-:W-:Y:S01]  /*52e0*/  @P3 R2UR UR36, R26 ;  /* 0x000000001a2432ca */ /* 0x000fe200000e0000 */
[----:B------:R-:W-:Y:S01]  /*52f0*/  IMAD.IADD R15, R10, 0x1, R90 ;  /* 0x000000010a0f7824 */ /* 0x000fe200078e025a */
[----:B------:R-:W-:Y:S01]  /*5300*/  @!P4 R2UR UR26, R8 ;  /* 0x00000000081ac2ca */ /* 0x000fe200000e0000 */
[----:B------:R-:W-:Y:S01]  /*5310*/  IMAD.U32 R9, RZ, RZ, UR8 ;  /* 0x00000008ff097e24 */ /* 0x000fe2000f8e00ff */
[----:B------:R-:W-:Y:S01]  /*5320*/  @!UP1 UIADD3 UR8, UPT, UPT, UR6, 0x5200, URZ ;  /* 0x0000520006089890 */ /* 0x000fe2000fffe0ff */
[----:B------:R-:W-:Y:S01]  /*5330*/  LOP3.LUT R27, R27, R0, RZ, 0x3c, !PT ;  /* 0x000000001b1b7212 */ /* 0x000fe200078e3cff */
[----:B------:R-:W-:Y:S01]  /*5340*/  VOTEU.ALL UP1, P4 ;  /* 0x0000000000ff7886 */ /* 0x000fe20002020000 */
[----:B------:R-:W-:Y:S01]  /*5350*/  IMAD.IADD R14, R11, 0x1, R91 ;  /* 0x000000010b0e7824 */ /* 0x000fe200078e025b */
[----:B------:R-:W-:Y:S02]  /*5360*/  @!P4 R2UR UR27, R9 ;  /* 0x00000000091bc2ca */ /* 0x000fe400000e0000 */
[----:B------:R-:W-:Y:S11]  /*5370*/  SEL R28, R28, RZ, P0 ;  /* 0x000000ff1c1c7207 */ /* 0x000ff60000000000 */
[----:B------:R4:W-:Y:S01]  /*5380*/  @!UP2 UTMALDG.3D [UR16], [UR26], desc[UR22] ;  /* 0x000016101a00a5b4 */ /* 0x0009e20008011000 */
[----:B------:R4:W-:Y:S01]  /*5390*/  @!UP1 UTMALDG.3D [UR8], [UR26], desc[UR22] ;  /* 0x000016081a0095b4 */ /* 0x0009e20008011000 */
[----:B------:R4:W-:Y:S01]  /*53a0*/  @!P4 SYNCS.ARRIVE.TRANS64.RED.A0TR RZ, [UR6+0x60], R25 ;  /* 0x00006019ffffc9a7 */ /* 0x0009e20008300406 */
[----:B------:R-:W-:Y:S01]  /*53b0*/  UPLOP3.LUT UP1, UPT, UPT, UPT, UPT, 0x80, 0x8 ;  /* 0x000000000008789c */ /* 0x000fe20003f2f070 */
[----:B------:R-:W-:Y:S01]  /*53c0*/  SYNCS.ARRIVE.TRANS64.RED.A1T0 RZ, [UR7], RZ ;  /* 0x000000ffffff79a7 */ /* 0x000fe20008100407 */
[----:B------:R-:W-:Y:S09]  /*53d0*/  @P3 BRA `(.L_x_96) ;  /* 0xfffffff000ac3947 */ /* 0x000ff2000383ffff */
[----:B------:R-:W-:-:S04]  /*53e0*/  SHF.L.U32 R2, R29, 0x1f, RZ ;  /* 0x0000001f1d027819 */ /* 0x000fc800000006ff */
[----:B------:R-:W1:Y:S02]  /*53f0*/  SYNCS.PHASECHK.TRANS64.TRYWAIT P0, [UR6+0x68], R2 ;  /* 0x00006802ff0075a7 */ /* 0x000e640008001106 */
[----:B-1----:R-:W-:Y:S05]  /*5400*/  @!P0 BRA `(.L_x_97) ;  /* 0x0000004000a48947 */ /* 0x002fea0003800000 */
.L_x_182:
[----:B------:R-:W2:Y:S02]  /*5410*/  SYNCS.PHASECHK.TRANS64.TRYWAIT P0, [UR6+0x70], R2 ;  /* 0x00007002ff0075a7 */ /* 0x000ea40008001106 */
[----:B--2---:R-:W-:Y:S05]  /*5420*/  @!P0 BRA `(.L_x_98) ;  /* 0x0000004000b48947 */ /* 0x004fea0003800000 */
.L_x_184:
[----:B-1----:R-:W-:-:S07]  /*5430*/  MOV R0, UR6 ;  /* 0x0000000600007c02 */ /* 0x002fce0008000f00 */
.L_x_99:
[----:B-1----:R-:W-:-:S04]  /*5440*/  SHF.L.U32 R2, R29, 0x1f, RZ ;  /* 0x0000001f1d027819 */ /* 0x002fc800000006ff */
[----:B------:R1:W2:Y:S03]  /*5450*/  SYNCS.PHASECHK.TRANS64.TRYWAIT P0, [R0+URZ+0x78], R2 ;  /* 0x00007802000075a7 */ /* 0x0002a600080011ff */
[----:B--2---:R-:W-:Y:S05]  /*5460*/  @!P0 NANOSLEEP.SYNCS 0x989680 ;  /* 0x009896800000895d */ /* 0x004fea0003900000 */
[----:B------:R-:W2:Y:S02]  /*5470*/  @!P0 SYNCS.PHASECHK.TRANS64 P0, [R0+URZ+0x78], R2 ;  /* 0x00007802000085a7 */ /* 0x000ea400080010ff */
[----:B--2-4-:R-:W-:Y:S05]  /*5480*/  @P0 EXIT ;  /* 0x000000000000094d */ /* 0x014fea0003800000 */
[----:B------:R-:W-:Y:S05]  /*5490*/  BRA `(.L_x_99) ;  /* 0xfffffffc00e87947 */ /* 0x000fea000383ffff */
.L_x_86:
[----:B------:R-:W-:-:S06]  /*54a0*/  UISETP.GE.AND UP1, UPT, UR10, 0x4, UPT ;  /* 0x000000040a00788c */ /* 0x000fcc000bf26270 */
[----:B------:R-:W-:-:S13]  /*54b0*/  PLOP3.LUT P0, PT, PT, PT, UP1, 0x80, 0x8 ;  /* 0x000000000008781c */ /* 0x000fda0003f0f018 */
[----:B------:R-:W-:Y:S05]  /*54c0*/  @!P0 EXIT ;  /* 0x000000000000894d */ /* 0x000fea0003800000 */
[----:B------:R-:W-:Y:S01]  /*54d0*/  BAR.SYNC.DEFER_BLOCKING 0x6, 0xa0 ;  /* 0x0182800000007b1d */ /* 0x000fe20000010000 */
[C---:B------:R-:W-:Y:S01]  /*54e0*/  IMAD.SHL.U32 R4, R105.reuse, 0x20, RZ ;  /* 0x0000002069047824 */ /* 0x040fe200078e00ff */
[C---:B------:R-:W-:Y:S01]  /*54f0*/  SHF.L.U32 R3, R96.reuse, 0x15, RZ ;  /* 0x0000001560037819 */ /* 0x040fe200000006ff */
[----:B------:R-:W-:Y:S01]  /*5500*/  IMAD.SHL.U32 R5, R96, 0x400, RZ ;  /* 0x0000040060057824 */ /* 0x000fe200078e00ff */
[C---:B------:R-:W-:Y:S01]  /*5510*/  LOP3.LUT R106, R105.reuse, 0x60, RZ, 0xc0, !PT ;  /* 0x00000060696a7812 */ /* 0x040fe200078ec0ff */
[C---:B------:R-:W-:Y:S01]  /*5520*/  IMAD.SHL.U32 R2, R105.reuse, 0x4, RZ ;  /* 0x0000000469027824 */ /* 0x040fe200078e00ff */
[----:B------:R-:W-:Y:S02]  /*5530*/  UMOV UR48, 0x400 ;  /* 0x0000040000307882 */ /* 0x000fe40000000000 */
[----:B------:R-:W1:Y:S01]  /*5540*/  LDC R95, c[0x0][0x370] ;  /* 0x0000dc00ff5f7b82 */ /* 0x000e620000000800 */
[----:B------:R-:W-:Y:S01]  /*5550*/  ULEA UR48, UR37, UR48, 0x18 ;  /* 0x0000003025307291 */ /* 0x000fe2000f8ec0ff */
[C---:B------:R-:W-:Y:S01]  /*5560*/  LOP3.LUT R104, R4.reuse, 0xb20, RZ, 0xc0, !PT ;  /* 0x00000b2004687812 */ /* 0x040fe200078ec0ff */
[----:B------:R-:W-:Y:S01]  /*5570*/  IMAD.U32 R36, R105, 0x10000, RZ ;  /* 0x0001000069247824 */ /* 0x000fe200078e00ff */
[----:B------:R-:W-:Y:S01]  /*5580*/  LOP3.LUT R4, R4, 0xc0, RZ, 0xc0, !PT ;  /* 0x000000c004047812 */ /* 0x000fe200078ec0ff */
[----:B------:R-:W-:Y:S01]  /*5590*/  UIADD3 UR4, UPT, UPT, UR48, 0x200, URZ ;  /* 0x0000020030047890 */ /* 0x000fe2000fffe0ff */
[----:B------:R-:W-:Y:S01]  /*55a0*/  LOP3.LUT R104, R104, 0x400, R5, 0xf8, !PT ;  /* 0x0000040068687812 */ /* 0x000fe200078ef805 */
[----:B------:R-:W-:Y:S01]  /*55b0*/  HFMA2 R48, -RZ, RZ, 0, 0 ;  /* 0x00000000ff307431 */ /* 0x000fe200000001ff */
[----:B------:R-:W2:Y:S01]  /*55c0*/  LDC R43, c[0x0][0xb0c] ;  /* 0x0002c300ff2b7b82 */ /* 0x000ea20000000800 */
[----:B------:R-:W-:Y:S01]  /*55d0*/  LOP3.LUT R2, R4, 0x18, R2, 0xf8, !PT ;  /* 0x0000001804027812 */ /* 0x000fe200078ef802 */
[----:B------:R-:W-:Y:S01]  /*55e0*/  IMAD.MOV.U32 R101, RZ, RZ, 0x1 ;  /* 0x00000001ff657424 */ /* 0x000fe200078e00ff */
[----:B------:R-:W-:Y:S01]  /*55f0*/  LOP3.LUT R3, R3, 0x200000, RZ, 0xc0, !PT ;  /* 0x0020000003037812 */ /* 0x000fe200078ec0ff */
[----:B------:R-:W-:Y:S01]  /*5600*/  IMAD.MOV.U32 R100, RZ, RZ, RZ ;  /* 0x000000ffff647224 */ /* 0x000fe200078e00ff */
[----:B------:R-:W-:Y:S01]  /*5610*/  LOP3.LUT R104, R104, R2, RZ, 0xfc, !PT ;  /* 0x0000000268687212 */ /* 0x000fe200078efcff */
[----:B------:R-:W-:Y:S01]  /*5620*/  IMAD.MOV.U32 R109, RZ, RZ, RZ ;  /* 0x000000ffff6d7224 */ /* 0x000fe200078e00ff */
[----:B------:R-:W-:Y:S01]  /*5630*/  MOV R97, UR4 ;  /* 0x0000000400617c02 */ /* 0x000fe20008000f00 */
[----:B------:R-:W3:Y:S01]  /*5640*/  LDC R93, c[0x0][0xb20] ;  /* 0x0002c800ff5d7b82 */ /* 0x000ee20000000800 */
[----:B------:R-:W4:Y:S01]  /*5650*/  LDS R0, [UR48+0x140] ;  /* 0x00014030ff007984 */ /* 0x000f220008000800 */
[----:B------:R-:W-:Y:S01]  /*5660*/  LOP3.LUT R103, R105, 0x2, RZ, 0xc0, !PT ;  /* 0x0000000269677812 */ /* 0x000fe200078ec0ff */
[----:B------:R-:W1:Y:S01]  /*5670*/  LDCU.64 UR52, c[0x0][0x348] ;  /* 0x00006900ff3477ac */ /* 0x000e620008000a00 */
[----:B------:R-:W-:Y:S01]  /*5680*/  LOP3.LUT R36, R3, 0x400000, R36, 0xf8, !PT ;  /* 0x0040000003247812 */ /* 0x000fe200078ef824 */
[----:B------:R-:W-:Y:S01]  /*5690*/  IMAD R104, R104, 0x2, R97 ;  /* 0x0000000268687824 */ /* 0x000fe200078e0261 */
[----:B------:R-:W-:Y:S01]  /*56a0*/  LOP3.LUT R105, R105, 0x4, RZ, 0xc0, !PT ;  /* 0x0000000469697812 */ /* 0x000fe200078ec0ff */
[----:B------:R-:W1:Y:S01]  /*56b0*/  LDCU.64 UR38, c[0x0][0x888] ;  /* 0x00011100ff2677ac */ /* 0x000e620008000a00 */
[----:B------:R-:W1:Y:S01]  /*56c0*/  LDC R42, c[0x0][0xb30] ;  /* 0x0002cc00ff2a7b82 */ /* 0x000e620000000800 */
[----:B------:R-:W-:Y:S01]  /*56d0*/  MOV R99, RZ ;  /* 0x000000ff00637202 */ /* 0x000fe20000000f00 */
[--C-:B------:R-:W-:Y:S01]  /*56e0*/  IMAD R103, R103, -0x10, R104.reuse ;  /* 0xfffffff067677824 */ /* 0x100fe200078e0268 */
[----:B------:R-:W1:Y:S01]  /*56f0*/  LDCU.64 UR44, c[0x0][0x890] ;  /* 0x00011200ff2c77ac */ /* 0x000e620008000a00 */
[----:B------:R-:W-:Y:S01]  /*5700*/  IMAD R102, R105, -0x10, R104 ;  /* 0xfffffff069667824 */ /* 0x000fe200078e0268 */
[----:B------:R-:W-:-:S03]  /*5710*/  UMOV UR50, URZ ;  /* 0x000000ff00327c82 */ /* 0x000fc60008000000 */
[----:B------:R-:W1:Y:S01]  /*5720*/  LDC.64 R88, c[0x0][0xb10] ;  /* 0x0002c400ff587b82 */ /* 0x000e620000000a00 */
[----:B------:R-:W-:-:S07]  /*5730*/  UMOV UR49, URZ ;  /* 0x000000ff00317c82 */ /* 0x000fce0008000000 */
[----:B------:R-:W1:Y:S08]  /*5740*/  LDC.64 R40, c[0x0][0xb18] ;  /* 0x0002c600ff287b82 */ /* 0x000e700000000a00 */
[----:B------:R-:W1:Y:S08]  /*5750*/  LDC.64 R38, c[0x0][0xb28] ;  /* 0x0002ca00ff267b82 */ /* 0x000e700000000a00 */
[----:B------:R-:W1:Y:S01]  /*5760*/  LDC.64 R86, c[0x0][0x8b0] ;  /* 0x00022c00ff567b82 */ /* 0x000e620000000a00 */
[----:B----4-:R-:W-:-:S07]  /*5770*/  IMAD.IADD R36, R0, 0x1, R36 ;  /* 0x0000000100247824 */ /* 0x010fce00078e0224 */
[----:B------:R-:W4:Y:S08]  /*5780*/  LDC.64 R84, c[0x0][0x8a8] ;  /* 0x00022a00ff547b82 */ /* 0x000f300000000a00 */
[----:B--23--:R-:W1:Y:S02]  /*5790*/  LDC R94, c[0x0][0x374] ;  /* 0x0000dd00ff5e7b82 */ /* 0x00ce640000000800 */
.L_x_136:
[----:B------:R-:W-:Y:S02]  /*57a0*/  LEA R0, R109, UR48, 0x3 ;  /* 0x000000306d007c11 */ /* 0x000fe4000f8e18ff */
[----:B------:R-:W-:Y:S02]  /*57b0*/  SHF.L.U32 R2, R99, 0x1f, RZ ;  /* 0x0000001f63027819 */ /* 0x000fe400000006ff */
[----:B-1----:R-:W-:Y:S02]  /*57c0*/  LEA R16, R109, UR48, 0x4 ;  /* 0x000000306d107c11 */ /* 0x002fe4000f8e20ff */
[----:B------:R-:W2:Y:S02]  /*57d0*/  SYNCS.PHASECHK.TRANS64.TRYWAIT P0, [R0+URZ+0x90], R2 ;  /* 0x00009002000075a7 */ /* 0x000ea400080011ff */
[----:B--23--:R-:W-:Y:S05]  /*57e0*/  @!P0 BRA `(.L_x_100) ;  /* 0x0000003c00dc8947 */ /* 0x00cfea0003800000 */
.L_x_185:
[----:B------:R-:W3:Y:S01]  /*57f0*/  LDC.64 R10, c[0x0][0xb10] ;  /* 0x0002c400ff0a7b82 */ /* 0x000ee20000000a00 */
[----:B------:R-:W4:Y:S01]  /*5800*/  LDS.128 R16, [R16+0x120] ;  /* 0x0001200010107984 */ /* 0x000f220000000c00 */
[----:B-1----:R-:W-:Y:S01]  /*5810*/  ISETP.NE.AND P1, PT, R42, 0x1, PT ;  /* 0x000000012a00780c */ /* 0x002fe20003f25270 */
[----:B--2---:R-:W-:Y:S01]  /*5820*/  VIADD R0, R0, 0xa0 ;  /* 0x000000a000007836 */ /* 0x004fe20000000000 */
[----:B------:R-:W-:Y:S04]  /*5830*/  ISETP.GE.AND P0, PT, R37, 0x1, PT ;  /* 0x000000012500780c */ /* 0x000fe80003f06270 */
[----:B------:R-:W1:Y:S01]  /*5840*/  LDC.64 R8, c[0x0][0xb18] ;  /* 0x0002c600ff087b82 */ /* 0x000e620000000a00 */
[----:B------:R-:W-:Y:S01]  /*5850*/  PRMT R0, RZ, 0x654, R0 ;  /* 0x00000654ff007816 */ /* 0x000fe20000000000 */
[----:B------:R-:W-:Y:S01]  /*5860*/  @!PT LDS RZ, [RZ] ;  /* 0x00000000fffff984 */ /* 0x000fe20000000800 */
[----:B------:R-:W-:Y:S01]  /*5870*/  @!PT LDS RZ, [RZ] ;  /* 0x00000000fffff984 */ /* 0x000fe20000000800 */
[----:B------:R-:W-:Y:S01]  /*5880*/  @!PT LDS RZ, [RZ] ;  /* 0x00000000fffff984 */ /* 0x000fe20000000800 */
[----:B------:R-:W-:Y:S01]  /*5890*/  @!PT LDS RZ, [RZ] ;  /* 0x00000000fffff984 */ /* 0x000fe20000000800 */
[----:B------:R2:W-:Y:S06]  /*58a0*/  MEMBAR.ALL.CTA ;  /* 0x0000000000007992 */ /* 0x0005ec0000008000 */
[----:B--2---:R-:W2:Y:S01]  /*58b0*/  FENCE.VIEW.ASYNC.S ;  /* 0x00000000000073c6 */ /* 0x004ea20000000000 */
[----:B------:R-:W1:Y:S08]  /*58c0*/  @!P1 LDC R12, c[0x0][0xb20] ;  /* 0x0002c800ff0c9b82 */ /* 0x000e700000000800 */
[----:B------:R-:W1:Y:S01]  /*58d0*/  @!P1 LDC R7, c[0x0][0xb0c] ;  /* 0x0002c300ff079b82 */ /* 0x000e620000000800 */
[----:B--2---:R2:W-:Y:S01]  /*58e0*/  SYNCS.ARRIVE.TRANS64.RED.A1T0 RZ, [R0+URZ], RZ ;  /* 0x000000ff00ff79a7 */ /* 0x0045e200081004ff */
[----:B----4-:R-:W-:Y:S04]  /*58f0*/  LOP3.LUT P4, RZ, R18, 0x1, RZ, 0xc0, !PT ;  /* 0x0000000112ff7812 */ /* 0x010fe8000788c0ff */
[----:B------:R-:W-:Y:S09]  /*5900*/  P2R R107, PR, RZ, 0x10 ;  /* 0x00000010ff6b7803 */ /* 0x000ff20000000000 */
[----:B------:R-:W-:Y:S02]  /*5910*/  @P4 MOV R45, R16 ;  /* 0x00000010002d4202 */ /* 0x000fe40000000f00 */
[----:B------:R-:W-:Y:S01]  /*5920*/  @P4 LOP3.LUT R44, R17, 0xffff, RZ, 0xc0, !PT ;  /* 0x0000ffff112c4812 */ /* 0x000fe200078ec0ff */
[----:B--23--:R-:W-:Y:S06]  /*5930*/  @!P0 BRA `(.L_x_101) ;  /* 0x0000000000a48947 */ /* 0x00cfec0003800000 */
[----:B------:R-:W-:Y:S01]  /*5940*/  IMAD.HI.U32 R0, R94, R41, RZ ;  /* 0x000000295e007227 */ /* 0x000fe200078e00ff */
[----:B------:R-:W-:Y:S02]  /*5950*/  ISETP.NE.AND P0, PT, R40, 0x1, PT ;  /* 0x000000012800780c */ /* 0x000fe40003f05270 */
[----:B------:R-:W-:Y:S01]  /*5960*/  ISETP.NE.AND P2, PT, R37, 0x1, PT ;  /* 0x000000012500780c */ /* 0x000fe20003f45270 */
[----:B------:R-:W-:Y:S01]  /*5970*/  IMAD.HI.U32 R4, R95, R88, RZ ;  /* 0x000000585f047227 */ /* 0x000fe200078e00ff */
[----:B------:R-:W-:Y:S02]  /*5980*/  SHF.R.U32.HI R0, RZ, R93, R0 ;  /* 0x0000005dff007219 */ /* 0x000fe40000011600 */
[----:B------:R-:W-:Y:S01]  /*5990*/  ISETP.NE.AND P3, PT, R43, 0x1, PT ;  /* 0x000000012b00780c */ /* 0x000fe20003f65270 */
[----:B------:R-:W-:Y:S01]  /*59a0*/  IMAD.HI.U32 R6, R44, R41, RZ ;  /* 0x000000292c067227 */ /* 0x000fe200078e00ff */
[-C--:B------:R-:W-:Y:S02]  /*59b0*/  SHF.R.U32.HI R4, RZ, R89.reuse, R4 ;  /* 0x00000059ff047219 */ /* 0x080fe40000011604 */
[----:B------:R-:W-:Y:S01]  /*59c0*/  SEL R0, R94, R0, !P0 ;  /* 0x000000005e007207 */ /* 0x000fe20004000000 */
[----:B------:R-:W-:Y:S01]  /*59d0*/  IMAD.HI.U32 R5, R45, R88, RZ ;  /* 0x000000582d057227 */ /* 0x000fe200078e00ff */
[----:B------:R-:W-:Y:S03]  /*59e0*/  SEL R4, R95, R4, !P3 ;  /* 0x000000045f047207 */ /* 0x000fe60005800000 */
[-C--:B------:R-:W-:Y:S01]  /*59f0*/  IMAD.HI.U32 R3, R0, R38.reuse, RZ ;  /* 0x0000002600037227 */ /* 0x080fe200078e00ff */
[----:B------:R-:W-:Y:S03]  /*5a00*/  SHF.R.U32.HI R5, RZ, R89, R5 ;  /* 0x00000059ff057219 */ /* 0x000fe60000011605 */
[----:B------:R-:W-:Y:S01]  /*5a10*/  IMAD.HI.U32 R2, R4, R38, RZ ;  /* 0x0000002604027227 */ /* 0x000fe200078e00ff */
[----:B------:R-:W-:Y:S02]  /*5a20*/  @P2 SHF.R.U32.HI R0, RZ, R39, R3 ;  /* 0x00000027ff002219 */ /* 0x000fe40000011603 */
[----:B------:R-:W-:Y:S02]  /*5a30*/  SHF.R.U32.HI R3, RZ, R93, R6 ;  /* 0x0000005dff037219 */ /* 0x000fe40000011606 */
[----:B------:R-:W-:Y:S01]  /*5a40*/  @P2 SHF.R.U32.HI R4, RZ, R39, R2 ;  /* 0x00000027ff042219 */ /* 0x000fe20000011602 */
[----:B------:R-:W-:Y:S01]  /*5a50*/  IMAD R0, R37, R0, RZ ;  /* 0x0000000025007224 */ /* 0x000fe200078e02ff */
[----:B------:R-:W-:Y:S02]  /*5a60*/  SEL R3, R44, R3, !P0 ;  /* 0x000000032c037207 */ /* 0x000fe40004000000 */
[----:B------:R-:W-:Y:S01]  /*5a70*/  SEL R2, R45, R5, !P3 ;  /* 0x000000052d027207 */ /* 0x000fe20005800000 */
[----:B------:R-:W-:Y:S01]  /*5a80*/  IMAD R5, R37, R4, RZ ;  /* 0x0000000425057224 */ /* 0x000fe200078e02ff */
[C---:B------:R-:W-:Y:S01]  /*5a90*/  ISETP.GE.AND P0, PT, R3.reuse, R0, PT ;  /* 0x000000000300720c */ /* 0x040fe20003f06270 */
[C---:B------:R-:W-:Y:S03]  /*5aa0*/  IMAD.HI.U32 R0, R3.reuse, R38, RZ ;  /* 0x0000002603007227 */ /* 0x040fe600078e00ff */
[C---:B------:R-:W-:Y:S02]  /*5ab0*/  ISETP.GE.OR P0, PT, R2.reuse, R5, P0 ;  /* 0x000000050200720c */ /* 0x040fe40000706670 */
[----:B------:R-:W-:Y:S04]  /*5ac0*/  SHF.R.U32.HI R0, RZ, R39, R0 ;  /* 0x00000027ff007219 */ /* 0x000fe80000011600 */
        /* <DEDUP_REMOVED lines=15> */
[----:B------:R-:W-:Y:S07]  /*5bc0*/  IMAD R44, R3, R40, R44 ;  /* 0x00000028032c7224 */ /* 0x000fee00078e022c */
.L_x_101:
[----:B-1----:R-:W-:Y:S01]  /*5bd0*/  @!P1 ISETP.NE.AND P0, PT, R8, 0x1, PT ;  /* 0x000000010800980c */ /* 0x002fe20003f05270 */
[----:B------:R-:W-:Y:S01]  /*5be0*/  @!P1 IMAD.HI.U32 R2, R44, R9, RZ ;  /* 0x000000092c029227 */ /* 0x000fe200078e00ff */
[----:B------:R-:W-:Y:S01]  /*5bf0*/  R2UR UR42, R14 ;  /* 0x000000000e2a72ca */ /* 0x000fe200000e0000 */
[----:B------:R-:W-:Y:S01]  /*5c00*/  BSSY.RECONVERGENT B6, `(.L_x_102) ;  /* 0x0000031000067945 */ /* 0x000fe20003800200 */
[----:B------:R-:W-:Y:S01]  /*5c10*/  R2UR UR41, R15 ;  /* 0x000000000f2972ca */ /* 0x000fe200000e0000 */
[----:B------:R-:W-:Y:S01]  /*5c20*/  @!P1 IMAD.HI.U32 R0, R45, R10, RZ ;  /* 0x0000000a2d009227 */ /* 0x000fe200078e00ff */
[----:B------:R-:W-:Y:S02]  /*5c30*/  @!P1 SHF.R.U32.HI R2, RZ, R12, R2 ;  /* 0x0000000cff029219 */ /* 0x000fe40000011602 */
[----:B------:R-:W-:Y:S01]  /*5c40*/  @!P1 ISETP.NE.AND P2, PT, R7, 0x1, PT ;  /* 0x000000010700980c */ /* 0x000fe20003f45270 */
[----:B------:R-:W-:Y:S01]  /*5c50*/  VIADD R109, R109, 0x1 ;  /* 0x000000016d6d7836 */ /* 0x000fe20000000000 */
[----:B------:R-:W-:Y:S02]  /*5c60*/  @!P1 SEL R2, R44, R2, !P0 ;  /* 0x000000022c029207 */ /* 0x000fe40004000000 */
[----:B------:R-:W-:Y:S02]  /*5c70*/  @!P1 SHF.R.U32.HI R0, RZ, R11, R0 ;  /* 0x0000000bff009219 */ /* 0x000fe40000011600 */
[----:B------:R-:W-:Y:S01]  /*5c80*/  LOP3.LUT P0, RZ, R97, 0x1b0, RZ, 0xc0, !PT ;  /* 0x000001b061ff7812 */ /* 0x000fe2000780c0ff */
[----:B------:R-:W-:Y:S01]  /*5c90*/  USHF.L.U32 UR42, UR42, 0x6, URZ ;  /* 0x000000062a2a7899 */ /* 0x000fe200080006ff */
[----:B------:R-:W-:Y:S01]  /*5ca0*/  @!P1 SEL R3, R45, R0, !P2 ;  /* 0x000000002d039207 */ /* 0x000fe20005000000 */
[----:B------:R-:W-:Y:S01]  /*5cb0*/  UIMAD UR41, UR41, 0xc0, URZ ;  /* 0x000000c0292978a4 */ /* 0x000fe2000f8e02ff */
[----:B------:R-:W-:Y:S03]  /*5cc0*/  @P4 SHF.R.U32.HI R98, RZ, 0x10, R17 ;  /* 0x00000010ff624819 */ /* 0x000fe60000011611 */
[----:B------:R-:W-:Y:S02]  /*5cd0*/  @!P1 IMAD.IADD R0, R2, 0x1, -R3 ;  /* 0x0000000102009824 */ /* 0x000fe400078e0a03 */
[----:B------:R-:W-:Y:S02]  /*5ce0*/  @!P1 IMAD.IADD R2, R3, 0x1, -R2 ;  /* 0x0000000103029824 */ /* 0x000fe400078e0a02 */
[----:B------:R-:W-:Y:S02]  /*5cf0*/  @!P1 IMAD R45, R0, R7, R45 ;  /* 0x00000007002d9224 */ /* 0x000fe400078e022d */
[----:B------:R-:W-:Y:S01]  /*5d00*/  @!P1 IMAD R44, R2, R8, R44 ;  /* 0x00000008022c9224 */ /* 0x000fe200078e022c */
[----:B------:R-:W-:Y:S06]  /*5d10*/  @!P0 BRA `(.L_x_103) ;  /* 0x00000000007c8947 */ /* 0x000fec0003800000 */
[----:B------:R-:W1:Y:S01]  /*5d20*/  LDCU.64 UR8, c[0x4][0x80] ;  /* 0x01001000ff0877ac */ /* 0x000e620008000a00 */
[----:B------:R-:W-:Y:S01]  /*5d30*/  MOV R2, 0x0 ;  /* 0x0000000000027802 */ /* 0x000fe20000000f00 */
[----:B------:R-:W-:Y:S02]  /*5d40*/  HFMA2 R12, -RZ, RZ, 0, 5.9604644775390625e-08 ;  /* 0x00000001ff0c7431 */ /* 0x000fe400000001ff */
[----:B------:R-:W-:Y:S01]  /*5d50*/  IMAD.MOV.U32 R8, RZ, RZ, 0x70 ;  /* 0x00000070ff087424 */ /* 0x000fe200078e00ff */
[----:B------:R2:W3:Y:S01]  /*5d60*/  LDC.64 R14, c[0x4][R2] ;  /* 0x01000000020e7b82 */ /* 0x0004e20000000a00 */
[----:B------:R-:W4:Y:S01]  /*5d70*/  LDCU.64 UR6, c[0x4][0x88] ;  /* 0x01001100ff0677ac */ /* 0x000f220008000a00 */
[----:B------:R-:W-:Y:S01]  /*5d80*/  IMAD.MOV.U32 R13, RZ, RZ, RZ ;  /* 0x000000ffff0d7224 */ /* 0x000fe200078e00ff */
[----:B------:R-:W2:Y:S01]  /*5d90*/  LDCU.64 UR4, c[0x4][0x8] ;  /* 0x01000100ff0477ac */ /* 0x000ea20008000a00 */
[----:B-1----:R-:W-:Y:S01]  /*5da0*/  MOV R5, UR9 ;  /* 0x0000000900057c02 */ /* 0x002fe20008000f00 */
[----:B------:R-:W-:Y:S01]  /*5db0*/  IMAD.U32 R4, RZ, RZ, UR8 ;  /* 0x00000008ff047e24 */ /* 0x000fe2000f8e00ff */
[----:B----4-:R-:W-:Y:S01]  /*5dc0*/  MOV R7, UR7 ;  /* 0x0000000700077c02 */ /* 0x010fe20008000f00 */
[----:B------:R-:W-:Y:S01]  /*5dd0*/  IMAD.U32 R6, RZ, RZ, UR6 ;  /* 0x00000006ff067e24 */ /* 0x000fe2000f8e00ff */
[----:B--2---:R-:W-:Y:S01]  /*5de0*/  MOV R11, UR5 ;  /* 0x00000005000b7c02 */ /* 0x004fe20008000f00 */
[----:B------:R-:W-:Y:S02]  /*5df0*/  IMAD.U32 R10, RZ, RZ, UR4 ;  /* 0x00000004ff0a7e24 */ /* 0x000fe4000f8e00ff */
[----:B------:R-:W-:Y:S07]  /*5e00*/  LEPC R20, `(.L_x_104) ;  /* 0x000000001014794e */ /* 0x000fee0000000000 */
[----:B---3-5:R-:W-:Y:S05]  /*5e10*/  CALL.ABS.NOINC R14 ;  /* 0x000000000e007343 */ /* 0x028fea0003c00000 */
.L_x_104:
[----:B------:R-:W1:Y:S01]  /*5e20*/  LDCU.64 UR8, c[0x4][0x80] ;  /* 0x01001000ff0877ac */ /* 0x000e620008000a00 */
[----:B------:R-:W2:Y:S01]  /*5e30*/  LDC.64 R2, c[0x4][R2] ;  /* 0x0100000002027b82 */ /* 0x000ea20000000a00 */
[----:B------:R-:W-:Y:S02]  /*5e40*/  HFMA2 R12, -RZ, RZ, 0, 5.9604644775390625e-08 ;  /* 0x00000001ff0c7431 */ /* 0x000fe400000001ff */
[----:B------:R-:W-:Y:S02]  /*5e50*/  IMAD.MOV.U32 R8, RZ, RZ, 0x70 ;  /* 0x00000070ff087424 */ /* 0x000fe400078e00ff */
[----:B------:R-:W-:Y:S01]  /*5e60*/  IMAD.MOV.U32 R13, RZ, RZ, RZ ;  /* 0x000000ffff0d7224 */ /* 0x000fe200078e00ff */
[----:B------:R-:W3:Y:S01]  /*5e70*/  LDCU.64 UR6, c[0x4][0x88] ;  /* 0x01001100ff0677ac */ /* 0x000ee20008000a00 */
[----:B------:R-:W4:Y:S01]  /*5e80*/  LDCU.64 UR4, c[0x4][0x8] ;  /* 0x01000100ff0477ac */ /* 0x000f220008000a00 */
[----:B-1----:R-:W-:Y:S02]  /*5e90*/  MOV R4, UR8 ;  /* 0x0000000800047c02 */ /* 0x002fe40008000f00 */
[----:B------:R-:W-:Y:S02]  /*5ea0*/  MOV R5, UR9 ;  /* 0x0000000900057c02 */ /* 0x000fe40008000f00 */
[----:B---3--:R-:W-:Y:S01]  /*5eb0*/  MOV R7, UR7 ;  /* 0x0000000700077c02 */ /* 0x008fe20008000f00 */
[----:B------:R-:W-:Y:S01]  /*5ec0*/  IMAD.U32 R6, RZ, RZ, UR6 ;  /* 0x00000006ff067e24 */ /* 0x000fe2000f8e00ff */
[----:B----4-:R-:W-:Y:S01]  /*5ed0*/  MOV R11, UR5 ;  /* 0x00000005000b7c02 */ /* 0x010fe20008000f00 */
[----:B------:R-:W-:Y:S02]  /*5ee0*/  IMAD.U32 R10, RZ, RZ, UR4 ;  /* 0x00000004ff0a7e24 */ /* 0x000fe4000f8e00ff */
[----:B------:R-:W-:Y:S07]  /*5ef0*/  LEPC R20, `(.L_x_103) ;  /* 0x000000001014794e */ /* 0x000fee0000000000 */
[----:B--2---:R-:W-:Y:S05]  /*5f00*/  CALL.ABS.NOINC R2 ;  /* 0x0000000002007343 */ /* 0x004fea0003c00000 */
.L_x_103:
[----:B------:R-:W-:Y:S05]  /*5f10*/  BSYNC.RECONVERGENT B6 ;  /* 0x0000000000067941 */ /* 0x000fea0003800200 */
.L_x_102:
[----:B------:R-:W-:Y:S01]  /*5f20*/  ISETP.NE.U32.AND P4, PT, R86, RZ, PT ;  /* 0x000000ff5600720c */ /* 0x000fe20003f85070 */
[----:B------:R-:W-:Y:S01]  /*5f30*/  UISETP.NE.AND UP2, UPT, UR51, URZ, UPT ;  /* 0x000000ff3300728c */ /* 0x000fe2000bf45270 */
[----:B------:R-:W-:Y:S01]  /*5f40*/  ISETP.NE.U32.AND P2, PT, RZ, UR38, PT ;  /* 0x00000026ff007c0c */ /* 0x000fe2000bf45070 */
[----:B------:R-:W-:Y:S01]  /*5f50*/  UISETP.NE.U32.AND UP1, UPT, UR44, URZ, UPT ;  /* 0x000000ff2c00728c */ /* 0x000fe2000bf25070 */
[----:B------:R-:W-:Y:S01]  /*5f60*/  ISETP.NE.AND.EX P4, PT, R87, RZ, PT, P4 ;  /* 0x000000ff5700720c */ /* 0x000fe20003f85340 */
[----:B------:R-:W-:Y:S01]  /*5f70*/  UPLOP3.LUT UP0, UPT, UPT, UPT, UPT, 0x40, 0x4 ;  /* 0x000000000004789c */ /* 0x000fe20003f0e870 */
[----:B------:R-:W-:Y:S01]  /*5f80*/  ISETP.NE.AND.EX P2, PT, RZ, UR39, PT, P2 ;  /* 0x00000027ff007c0c */ /* 0x000fe2000bf45320 */
[----:B------:R-:W-:Y:S01]  /*5f90*/  UISETP.NE.AND.EX UP1, UPT, UR45, URZ, UPT, UP1 ;  /* 0x000000ff2d00728c */ /* 0x000fe2000bf25310 */
[----:B------:R-:W-:Y:S04]  /*5fa0*/  PLOP3.LUT P1, PT, PT, PT, UP2, 0x80, 0x8 ;  /* 0x000000000008781c */ /* 0x000fe80003f2f028 */
[----:B------:R-:W-:Y:S06]  /*5fb0*/  @UP2 UPLOP3.LUT UP0, UPT, UPT, UPT, UP1, 0x80, 0x8 ;  /* 0x000000000008289c */ /* 0x000fec0003f0f010 */
[----:B------:R-:W-:Y:S01]  /*5fc0*/  PLOP3.LUT P0, PT, PT, PT, UP0, 0x80, 0x8 ;  /* 0x000000000008781c */ /* 0x000fe20003f0f008 */
[----:B------:R-:W-:Y:S01]  /*5fd0*/  @!UPT UIADD3 URZ, UPT, UPT, URZ, URZ, URZ ;  /* 0x000000fffffff290 */ /* 0x000fe2000fffe0ff */
[----:B------:R-:W-:Y:S11]  /*5fe0*/  BRA.U !UP1, `(.L_x_105) ;  /* 0x0000000109387547 */ /* 0x000ff6000b800000 */
[----:B------:R-:W-:Y:S01]  /*5ff0*/  UISETP.NE.U32.AND UP0, UPT, UR38, URZ, UPT ;  /* 0x000000ff2600728c */ /* 0x000fe2000bf05070 */
[----:B------:R-:W-:Y:S02]  /*6000*/  HFMA2 R0, -RZ, RZ, 0, 5.9604644775390625e-08 ;  /* 0x00000001ff007431 */ /* 0x000fe400000001ff */
[----:B------:R-:W-:Y:S01]  /*6010*/  IMAD.MOV.U32 R92, RZ, RZ, 0x1 ;  /* 0x00000001ff5c7424 */ /* 0x000fe200078e00ff */
[----:B------:R-:W-:Y:S06]  /*6020*/  UISETP.NE.AND.EX UP0, UPT, UR39, URZ, UPT, UP0 ;  /* 0x000000ff2700728c */ /* 0x000fec000bf05300 */
        /* <DEDUP_REMOVED lines=9> */
[----:B-12---:R-:W-:Y:S02]  /*60c0*/  @!P3 IMAD.U32 R49, RZ, RZ, UR4 ;  /* 0x00000004ff31be24 */ /* 0x006fe4000f8e00ff */
.L_x_105:
[----:B------:R-:W-:Y:S05]  /*60d0*/  @!P4 BRA `(.L_x_106) ;  /* 0x000000000020c947 */ /* 0x000fea0003800000 */
[----:B------:R-:W-:Y:S04]  /*60e0*/  ISETP.NE.U32.AND P3, PT, R84, RZ, PT ;  /* 0x000000ff5400720c */ /* 0x000fe80003f65070 */
[----:B------:R-:W-:Y:S11]  /*60f0*/  ISETP.NE.AND.EX P3, PT, R85, RZ, PT, P3 ;  /* 0x000000ff5500720c */ /* 0x000ff60003f65330 */
[----:B------:R-:W-:Y:S02]  /*6100*/  @!UPT UIADD3 URZ, UPT, UPT, URZ, URZ, URZ ;  /* 0x000000fffffff290 */ /* 0x000fe4000fffe0ff */
[----:B------:R-:W1:Y:S01]  /*6110*/  @P3 LDC.64 R2, c[0x0][0x8a8] ;  /* 0x00022a00ff023b82 */ /* 0x000e620000000a00 */
[----:B------:R-:W-:Y:S04]  /*6120*/  @P3 IMAD R0, R86, UR36, RZ ;  /* 0x0000002456003c24 */ /* 0x000fe8000f8e02ff */
[----:B-1----:R-:W-:Y:S05]  /*6130*/  @P3 IMAD.WIDE R2, R0, 0x4, R2 ;  /* 0x0000000400023825 */ /* 0x002fea00078e0202 */
[----:B-----5:R1:W5:Y:S02]  /*6140*/  @P3 LDG.E R46, desc[UR46][R2.64] ;  /* 0x0000002e022e3981 */ /* 0x020364000c1e1900 */
[----:B-1----:R-:W2:Y:S02]  /*6150*/  @!P3 LDC R46, c[0x0][0x8a0] ;  /* 0x00022800ff2ebb82 */ /* 0x002ea40000000800 */
.L_x_106:
[----:B-----5:R-:W-:Y:S01]  /*6160*/  FSETP.NEU.AND P3, PT, R49, RZ, PT ;  /* 0x000000ff3100720b */ /* 0x020fe20003f6d000 */
[----:B------:R-:W-:Y:S01]  /*6170*/  BSSY B1, `(.L_x_107) ;  /* 0x0000039000017945 */ /* 0x000fe20003800000 */
[----:B------:R-:W-:Y:S01]  /*6180*/  SEL R3, RZ, 0xffffffff, P2 ;  /* 0xffffffffff037807 */ /* 0x000fe20001000000 */
[----:B------:R-:W-:Y:S01]  /*6190*/  IMAD.MOV.U32 R61, RZ, RZ, 0x1 ;  /* 0x00000001ff3d7424 */ /* 0x000fe200078e00ff */
[----:B------:R-:W-:Y:S01]  /*61a0*/  @P1 LOP3.LUT P2, RZ, R92, 0xff, RZ, 0xc0, !PT ;  /* 0x000000ff5cff1812 */ /* 0x000fe2000784c0ff */
[C---:B------:R-:W-:Y:S01]  /*61b0*/  IMAD R47, R48.reuse, 0x60, R36 ;  /* 0x00000060302f7824 */ /* 0x040fe200078e0224 */
[----:B------:R-:W-:Y:S01]  /*61c0*/  @P1 SEL R0, RZ, 0xffffffff, P3 ;  /* 0xffffffffff001807 */ /* 0x000fe20001800000 */
[----:B------:R-:W-:Y:S01]  /*61d0*/  IMAD R110, R105, -0x10, R103 ;  /* 0xfffffff0696e7824 */ /* 0x000fe200078e0267 */
[----:B------:R-:W-:Y:S01]  /*61e0*/  LOP3.LUT R101, R101, 0x1, RZ, 0x3c, !PT ;  /* 0x0000000165657812 */ /* 0x000fe200078e3cff */
[----:B------:R-:W-:Y:S01]  /*61f0*/  IMAD.MOV.U32 R60, RZ, RZ, RZ ;  /* 0x000000ffff3c7224 */ /* 0x000fe200078e00ff */
[C---:B------:R-:W-:Y:S02]  /*6200*/  @P0 SEL R0, R3.reuse, R0, !P2 ;  /* 0x0000000003000207 */ /* 0x040fe40005000000 */
[----:B------:R-:W-:Y:S02]  /*6210*/  CS2R R82, SRZ ;  /* 0x0000000000527805 */ /* 0x000fe4000001ff00 */
[----:B------:R-:W-:Y:S02]  /*6220*/  LEA R112, R48, UR48, 0x3 ;  /* 0x0000003030707c11 */ /* 0x000fe4000f8e18ff */
[----:B------:R-:W-:Y:S02]  /*6230*/  CS2R R80, SRZ ;  /* 0x0000000000507805 */ /* 0x000fe4000001ff00 */
[----:B------:R-:W-:Y:S02]  /*6240*/  @P1 LOP3.LUT R0, R0, 0x1, RZ, 0xc0, !PT ;  /* 0x0000000100001812 */ /* 0x000fe400078ec0ff */
[----:B------:R-:W-:Y:S02]  /*6250*/  CS2R R74, SRZ ;  /* 0x00000000004a7805 */ /* 0x000fe4000001ff00 */
[----:B------:R-:W-:Y:S02]  /*6260*/  PLOP3.LUT P2, PT, PT, PT, UP1, 0x80, 0x8 ;  /* 0x000000000008781c */ /* 0x000fe40003f4f018 */
[----:B------:R-:W-:Y:S02]  /*6270*/  CS2R R72, SRZ ;  /* 0x0000000000487805 */ /* 0x000fe4000001ff00 */
[----:B------:R-:W-:Y:S02]  /*6280*/  ISETP.NE.U32.OR P5, PT, R0, 0x1, !P1 ;  /* 0x000000010000780c */ /* 0x000fe40004fa5470 */
[----:B------:R-:W-:Y:S02]  /*6290*/  CS2R R66, SRZ ;  /* 0x0000000000427805 */ /* 0x000fe4000001ff00 */
[----:B------:R-:W-:Y:S02]  /*62a0*/  LOP3.LUT P4, R108, R92, 0xff, RZ, 0xc0, !PT ;  /* 0x000000ff5c6c7812 */ /* 0x000fe4000788c0ff */
[----:B------:R-:W-:Y:S02]  /*62b0*/  CS2R R64, SRZ ;  /* 0x0000000000407805 */ /* 0x000fe4000001ff00 */
[----:B------:R-:W-:Y:S02]  /*62c0*/  SEL R2, RZ, 0xffffffff, P3 ;  /* 0xffffffffff027807 */ /* 0x000fe40001800000 */
[----:B------:R-:W-:Y:S02]  /*62d0*/  CS2R R58, SRZ ;  /* 0x00000000003a7805 */ /* 0x000fe4000001ff00 */
[----:B------:R-:W-:Y:S02]  /*62e0*/  P2R R111, PR, RZ, 0x20 ;  /* 0x00000020ff6f7803 */ /* 0x000fe40000000000 */
[----:B------:R-:W-:Y:S02]  /*62f0*/  CS2R R56, SRZ ;  /* 0x0000000000387805 */ /* 0x000fe4000001ff00 */
[----:B------:R-:W-:Y:S02]  /*6300*/  @P2 SEL R2, R3, R2, !P4 ;  /* 0x0000000203022207 */ /* 0x000fe40006000000 */
[----:B------:R-:W-:Y:S02]  /*6310*/  @P5 SHF.L.U32 R0, R101, 0x1f, RZ ;  /* 0x0000001f65005819 */ /* 0x000fe400000006ff */
[----:B------:R-:W-:Y:S02]  /*6320*/  LOP3.LUT R2, R2, 0x1, RZ, 0xc0, !PT ;  /* 0x0000000102027812 */ /* 0x000fe400078ec0ff */
[----:B------:R1:W3:Y:S02]  /*6330*/  @P5 SYNCS.PHASECHK.TRANS64.TRYWAIT P1, [UR48+0x50], R0 ;  /* 0x00005000ff0055a7 */ /* 0x0002e40008021130 */
[----:B------:R-:W-:Y:S04]  /*6340*/  ISETP.NE.U32.AND P2, PT, R2, 0x1, PT ;  /* 0x000000010200780c */ /* 0x000fe80003f45070 */
[----:B------:R-:W-:Y:S02]  /*6350*/  P2R R62, PR, RZ, 0x4 ;  /* 0x00000004ff3e7803 */ /* 0x000fe40000000000 */
[----:B-1----:R-:W-:Y:S04]  /*6360*/  SHF.L.U32 R0, R100, 0x1f, RZ ;  /* 0x0000001f64007819 */ /* 0x002fe800000006ff */
[----:B------:R1:W4:Y:S01]  /*6370*/  SYNCS.PHASECHK.TRANS64.TRYWAIT P0, [R112+URZ+0xb0], R0 ;  /* 0x0000b000700075a7 */ /* 0x00032200080011ff */
[----:B---3--:R-:W-:Y:S01]  /*6380*/  @P5 SEL R61, RZ, 0x1, !P1 ;  /* 0x00000001ff3d5807 */ /* 0x008fe20004800000 */
[----:B-1----:R-:W-:Y:S06]  /*6390*/  @!P5 BRA `(.L_x_108) ;  /* 0x000000000058d947 */ /* 0x002fec0003800000 */
[----:B------:R-:W-:Y:S01]  /*63a0*/  IMAD.MOV.U32 R83, RZ, RZ, RZ ;  /* 0x000000ffff537224 */ /* 0x000fe200078e00ff */
[----:B------:R-:W-:Y:S01]  /*63b0*/  ISETP.NE.AND P1, PT, R61, RZ, PT ;  /* 0x000000ff3d00720c */ /* 0x000fe20003f25270 */
[----:B------:R-:W-:Y:S01]  /*63c0*/  BSSY B0, `(.L_x_109) ;  /* 0x000000c000007945 */ /* 0x000fe20003800000 */
[----:B------:R-:W-:Y:S02]  /*63d0*/  CS2R R58, SRZ ;  /* 0x00000000003a7805 */ /* 0x000fe4000001ff00 */
[----:B------:R-:W-:Y:S02]  /*63e0*/  CS2R R56, SRZ ;  /* 0x0000000000387805 */ /* 0x000fe4000001ff00 */
[----:B------:R-:W-:Y:S02]  /*63f0*/  CS2R R66, SRZ ;  /* 0x0000000000427805 */ /* 0x000fe4000001ff00 */
[----:B------:R-:W-:Y:S02]  /*6400*/  CS2R R64, SRZ ;  /* 0x0000000000407805 */ /* 0x000fe4000001ff00 */
[----:B------:R-:W-:Y:S02]  /*6410*/  CS2R R74, SRZ ;  /* 0x00000000004a7805 */ /* 0x000fe4000001ff00 */
[----:B------:R-:W-:Y:S02]  /*6420*/  CS2R R72, SRZ ;  /* 0x0000000000487805 */ /* 0x000fe4000001ff00 */
[----:B------:R-:W-:Y:S01]  /*6430*/  CS2R R80, SRZ ;  /* 0x0000000000507805 */ /* 0x000fe2000001ff00 */
[----:B------:R-:W-:Y:S06]  /*6440*/  @P1 BRA `(.L_x_110) ;  /* 0x00000000000c1947 */ /* 0x000fec0003800000 */
[----:B------:R-:W-:Y:S04]  /*6450*/  SHF.L.U32 R3, R101, 0x1f, RZ ;  /* 0x0000001f65037819 */ /* 0x000fe800000006ff */
[----:B------:R-:W1:Y:S02]  /*6460*/  SYNCS.PHASECHK.TRANS64.TRYWAIT P1, [UR48+0x50], R3 ;  /* 0x00005003ff0075a7 */ /* 0x000e640008021130 */
[----:B-1----:R-:W-:Y:S05]  /*6470*/  @!P1 BRA `(.L_x_111) ;  /* 0x0000003000cc9947 */ /* 0x002fea0003800000 */
.L_x_110:
[----:B------:R-:W-:Y:S05]  /*6480*/  BSYNC B0 ;  /* 0x0000000000007941 */ /* 0x000fea0003800000 */
.L_x_109:
[----:B------:R-:W-:Y:S01]  /*6490*/  ISETP.NE.AND P1, PT, R62, RZ, PT ;  /* 0x000000ff3e00720c */ /* 0x000fe20003f25270 */
[----:B------:R-:W-:Y:S11]  /*64a0*/  HFMA2 R60, -RZ, RZ, 0, 5.9604644775390625e-08 ;  /* 0x00000001ff3c7431 */ /* 0x000ff600000001ff */
[----:B------:R-:W-:Y:S01]  /*64b0*/  @!UPT UIADD3 URZ, UPT, UPT, URZ, URZ, URZ ;  /* 0x000000fffffff290 */ /* 0x000fe2000fffe0ff */
[----:B------:R3:W1:Y:S04]  /*64c0*/  @P1 LDS.128 R56, [R104] ;  /* 0x0000000068381984 */ /* 0x0006680000000c00 */
[----:B------:R3:W1:Y:S04]  /*64d0*/  @P1 LDS.128 R64, [R103+0x10] ;  /* 0x0000100067401984 */ /* 0x0006680000000c00 */
[----:B------:R3:W1:Y:S04]  /*64e0*/  @P1 LDS.128 R72, [R102+0x20] ;  /* 0x0000200066481984 */ /* 0x0006680000000c00 */
[----:B------:R3:W1:Y:S02]  /*64f0*/  @P1 LDS.128 R80, [R110+0x30] ;  /* 0x000030006e501984 */ /* 0x0006640000000c00 */
.L_x_108:
[----:B------:R-:W-:Y:S05]  /*6500*/  BSYNC B1 ;  /* 0x0000000000017941 */ /* 0x000fea0003800000 */
.L_x_107:
[----:B-1----:R-:W-:Y:S04]  /*6510*/  SHF.R.U32.HI R2, RZ, 0x15, R47 ;  /* 0x00000015ff027819 */ /* 0x002fe8000001162f */
[----:B------:R-:W-:Y:S01]  /*6520*/  LOP3.LUT P1, RZ, R2, 0x3, R96, 0x48, !PT ;  /* 0x0000000302ff7812 */ /* 0x000fe20007824860 */
[----:B------:R-:W-:Y:S01]  /*6530*/  @!UPT UIADD3 URZ, UPT, UPT, URZ, URZ, URZ ;  /* 0x000000fffffff290 */ /* 0x000fe2000fffe0ff */
[----:B----4-:R-:W-:Y:S11]  /*6540*/  @P0 BRA `(.L_x_112) ;  /* 0x0000000000080947 */ /* 0x010ff60003800000 */
[----:B------:R-:W1:Y:S02]  /*6550*/  SYNCS.PHASECHK.TRANS64.TRYWAIT P0, [R112+URZ+0xb0], R0 ;  /* 0x0000b000700075a7 */ /* 0x000e6400080011ff */
[----:B-1----:R-:W-:Y:S05]  /*6560*/  @!P0 BRA `(.L_x_113) ;  /* 0x0000003000a88947 */ /* 0x002fea0003800000 */
.L_x_112:
[----:B------:R-:W-:Y:S05]  /*6570*/  @!P1 BRA `(.L_x_114) ;  /* 0x0000000000409947 */ /* 0x000fea0003800000 */
[----:B------:R-:W4:Y:S01]  /*6580*/  LDCU.64 UR8, c[0x4][0x70] ;  /* 0x01000e00ff0877ac */ /* 0x000f220008000a00 */
[----:B------:R-:W-:Y:S01]  /*6590*/  MOV R3, 0x0 ;  /* 0x0000000000037802 */ /* 0x000fe20000000f00 */
[----:B------:R-:W-:Y:S02]  /*65a0*/  HFMA2 R12, -RZ, RZ, 0, 5.9604644775390625e-08 ;  /* 0x00000001ff0c7431 */ /* 0x000fe400000001ff */
[----:B------:R-:W-:Y:S02]  /*65b0*/  IMAD.MOV.U32 R8, RZ, RZ, 0x192 ;  /* 0x00000192ff087424 */ /* 0x000fe400078e00ff */
[----:B------:R-:W-:Y:S01]  /*65c0*/  IMAD.MOV.U32 R13, RZ, RZ, RZ ;  /* 0x000000ffff0d7224 */ /* 0x000fe200078e00ff */
[----:B------:R-:W5:Y:S01]  /*65d0*/  LDCU.64 UR6, c[0x4][0x78] ;  /* 0x01000f00ff0677ac */ /* 0x000f620008000a00 */
[----:B------:R-:W1:Y:S01]  /*65e0*/  LDC.64 R2, c[0x4][R3] ;  /* 0x0100000003027b82 */ /* 0x000e620000000a00 */
[----:B------:R-:W2:Y:S01]  /*65f0*/  LDCU.64 UR4, c[0x4][0x10] ;  /* 0x01000200ff0477ac */ /* 0x000ea20008000a00 */
[----:B----4-:R-:W-:Y:S01]  /*6600*/  MOV R5, UR9 ;  /* 0x0000000900057c02 */ /* 0x010fe20008000f00 */
[----:B------:R-:W-:Y:S01]  /*6610*/  IMAD.U32 R4, RZ, RZ, UR8 ;  /* 0x00000008ff047e24 */ /* 0x000fe2000f8e00ff */
[----:B-----5:R-:W-:Y:S01]  /*6620*/  MOV R7, UR7 ;  /* 0x0000000700077c02 */ /* 0x020fe20008000f00 */
[----:B------:R-:W-:Y:S01]  /*6630*/  IMAD.U32 R6, RZ, RZ, UR6 ;  /* 0x00000006ff067e24 */ /* 0x000fe2000f8e00ff */
[----:B--2---:R-:W-:Y:S01]  /*6640*/  MOV R11, UR5 ;  /* 0x00000005000b7c02 */ /* 0x004fe20008000f00 */
[----:B------:R-:W-:Y:S02]  /*6650*/  IMAD.U32 R10, RZ, RZ, UR4 ;  /* 0x00000004ff0a7e24 */ /* 0x000fe4000f8e00ff */
[----:B------:R-:W-:Y:S07]  /*6660*/  LEPC R20, `(.L_x_114) ;  /* 0x000000001014794e */ /* 0x000fee0000000000 */
[----:B-1-3--:R-:W-:Y:S05]  /*6670*/  CALL.ABS.NOINC R2 ;  /* 0x0000000002007343 */ /* 0x00afea0003c00000 */
.L_x_114:
[----:B------:R-:W-:Y:S05]  /*6680*/  WARPSYNC.ALL ;  /* 0x0000000000007948 */ /* 0x000fea0003800000 */
[----:B------:R-:W-:Y:S01]  /*6690*/  R2UR UR4, R47 ;  /* 0x000000002f0472ca */ /* 0x000fe200000e0000 */
[--C-:B------:R-:W-:Y:S01]  /*66a0*/  HADD2.F32 R50, -RZ, R56.reuse.H0_H0 ;  /* 0x20000038ff327230 */ /* 0x100fe20000004100 */
[----:B------:R-:W-:Y:S01]  /*66b0*/  ISETP.NE.AND P0, PT, R106, RZ, PT ;  /* 0x000000ff6a00720c */ /* 0x000fe20003f05270 */
[----:B------:R-:W-:Y:S01]  /*66c0*/  HADD2.F32 R51, -RZ, R56.H1_H1 ;  /* 0x30000038ff337230 */ /* 0x000fe20000004100 */
[----:B------:R-:W-:Y:S01]  /*66d0*/  BSSY.RECONVERGENT B0, `(.L_x_115) ;  /* 0x000008a000007945 */ /* 0x000fe20003800200 */
[--C-:B------:R-:W-:Y:S08]  /*66e0*/  HADD2.F32 R52, -RZ, R57.reuse.H0_H0 ;  /* 0x20000039ff347230 */ /* 0x100ff00000004100 */
[----:B------:R-:W1:Y:S02]  /*66f0*/  LDTM.x32 R4, tmem[UR4] ;  /* 0x00000004000479ee */ /* 0x000e6400082c0000 */
[C---:B-12---:R-:W-:Y:S01]  /*6700*/  FMUL R0, R46.reuse, R4 ;  /* 0x000000042e007220 */ /* 0x046fe20000400000 */
[C---:B------:R-:W-:Y:S01]  /*6710*/  FMUL R2, R46.reuse, R5 ;  /* 0x000000052e027220 */ /* 0x040fe20000400000 */
[C---:B------:R-:W-:Y:S01]  /*6720*/  FMUL R4, R46.reuse, R8 ;  /* 0x000000082e047220 */ /* 0x040fe20000400000 */
[C---:B------:R-:W-:Y:S01]  /*6730*/  FMUL R3, R46.reuse, R6 ;  /* 0x000000062e037220 */ /* 0x040fe20000400000 */
[C---:B------:R-:W-:Y:S01]  /*6740*/  FFMA R0, R49.reuse, R50, R0 ;  /* 0x0000003231007223 */ /* 0x040fe20000000000 */
[C---:B------:R-:W-:Y:S01]  /*6750*/  FFMA R2, R49.reuse, R51, R2 ;  /* 0x0000003331027223 */ /* 0x040fe20000000002 */
[C---:B------:R-:W-:Y:S01]  /*6760*/  FMUL R5, R46.reuse, R9 ;  /* 0x000000092e057220 */ /* 0x040fe20000400000 */
        /* <DEDUP_REMOVED lines=16> */
[----:B------:R-:W-:Y:S02]  /*6870*/  HADD2.F32 R32, -RZ, R57.H1_H1 ;  /* 0x30000039ff207230 */ /* 0x000fe40000004100 */
[C---:B------:R-:W-:Y:S01]  /*6880*/  FMUL R26, R46.reuse, R30 ;  /* 0x0000001e2e1a7220 */ /* 0x040fe20000400000 */
[C---:B------:R-:W-:Y:S01]  /*6890*/  FMUL R29, R46.reuse, R33 ;  /* 0x000000212e1d7220 */ /* 0x040fe20000400000 */
[--C-:B------:R-:W-:Y:S02]  /*68a0*/  HADD2.F32 R33, -RZ, R58.reuse.H0_H0 ;  /* 0x2000003aff217230 */ /* 0x100fe40000004100 */
[C---:B------:R-:W-:Y:S01]  /*68b0*/  FFMA R3, R49.reuse, R52, R3 ;  /* 0x0000003431037223 */ /* 0x040fe20000000003 */
[C---:B------:R-:W-:Y:S01]  /*68c0*/  FMUL R7, R46.reuse, R7 ;  /* 0x000000072e077220 */ /* 0x040fe20000400000 */
[----:B------:R-:W-:Y:S01]  /*68d0*/  FMUL R30, R46, R34 ;  /* 0x000000222e1e7220 */ /* 0x000fe20000400000 */
[----:B------:R-:W-:Y:S01]  /*68e0*/  HADD2.F32 R34, -RZ, R58.H1_H1 ;  /* 0x3000003aff227230 */ /* 0x000fe20000004100 */
[----:B------:R-:W-:Y:S01]  /*68f0*/  F2FP.F16.F32.PACK_AB R52, R2, R0 ;  /* 0x000000000234723e */ /* 0x000fe200000000ff */
[--C-:B------:R-:W-:Y:S02]  /*6900*/  HADD2.F32 R0, -RZ, R59.reuse.H0_H0 ;  /* 0x2000003bff007230 */ /* 0x100fe40000004100 */
[C---:B------:R-:W-:Y:S01]  /*6910*/  FFMA R7, R49.reuse, R32, R7 ;  /* 0x0000002031077223 */ /* 0x040fe20000000007 */
[----:B------:R-:W-:Y:S02]  /*6920*/  HADD2.F32 R2, -RZ, R59.H1_H1 ;  /* 0x3000003bff027230 */ /* 0x000fe40000004100 */
[C---:B------:R-:W-:Y:S01]  /*6930*/  FFMA R4, R49.reuse, R33, R4 ;  /* 0x0000002131047223 */ /* 0x040fe20000000004 */
[C---:B------:R-:W-:Y:S01]  /*6940*/  FFMA R5, R49.reuse, R34, R5 ;  /* 0x0000002231057223 */ /* 0x040fe20000000005 */
[----:B------:R-:W-:Y:S01]  /*6950*/  FFMA R6, R49, R0, R6 ;  /* 0x0000000031067223 */ /* 0x000fe20000000006 */
[--C-:B------:R-:W-:Y:S02]  /*6960*/  HADD2.F32 R0, -RZ, R64.reuse.H0_H0 ;  /* 0x20000040ff007230 */ /* 0x100fe40000004100 */
[C---:B------:R-:W-:Y:S01]  /*6970*/  FMUL R11, R46.reuse, R11 ;  /* 0x0000000b2e0b7220 */ /* 0x040fe20000400000 */
[----:B------:R-:W-:Y:S01]  /*6980*/  F2FP.F16.F32.PACK_AB R53, R7, R3 ;  /* 0x000000030735723e */ /* 0x000fe200000000ff */
[--C-:B------:R-:W-:Y:S02]  /*6990*/  HADD2.F32 R3, -RZ, R65.reuse.H0_H0 ;  /* 0x20000041ff037230 */ /* 0x100fe40000004100 */
[C---:B------:R-:W-:Y:S01]  /*69a0*/  FMUL R15, R46.reuse, R15 ;  /* 0x0000000f2e0f7220 */ /* 0x040fe20000400000 */
[C---:B------:R-:W-:Y:S01]  /*69b0*/  FFMA R11, R49.reuse, R2, R11 ;  /* 0x00000002310b7223 */ /* 0x040fe2000000000b */
[----:B------:R-:W-:Y:S02]  /*69c0*/  HADD2.F32 R2, -RZ, R64.H1_H1 ;  /* 0x30000040ff027230 */ /* 0x000fe40000004100 */
[C---:B------:R-:W-:Y:S01]  /*69d0*/  FFMA R8, R49.reuse, R0, R8 ;  /* 0x0000000031087223 */ /* 0x040fe20000000008 */
[----:B------:R-:W-:Y:S02]  /*69e0*/  HADD2.F32 R0, -RZ, R65.H1_H1 ;  /* 0x30000041ff007230 */ /* 0x000fe40000004100 */
[C---:B------:R-:W-:Y:S01]  /*69f0*/  FMUL R19, R46.reuse, R19 ;  /* 0x000000132e137220 */ /* 0x040fe20000400000 */
[C---:B------:R-:W-:Y:S01]  /*6a00*/  FMUL R23, R46.reuse, R23 ;  /* 0x000000172e177220 */ /* 0x040fe20000400000 */
[C---:B------:R-:W-:Y:S01]  /*6a10*/  FFMA R9, R49.reuse, R2, R9 ;  /* 0x0000000231097223 */ /* 0x040fe20000000009 */
[C---:B------:R-:W-:Y:S01]  /*6a20*/  FFMA R10, R49.reuse, R3, R10 ;  /* 0x00000003310a7223 */ /* 0x040fe2000000000a */
[----:B------:R-:W-:Y:S01]  /*6a30*/  FFMA R15, R49, R0, R15 ;  /* 0x00000000310f7223 */ /* 0x000fe2000000000f */
[--C-:B------:R-:W-:Y:S02]  /*6a40*/  HADD2.F32 R2, -RZ, R66.reuse.H0_H0 ;  /* 0x20000042ff027230 */ /* 0x100fe40000004100 */
[C---:B------:R-:W-:Y:S01]  /*6a50*/  FMUL R27, R46.reuse, R27 ;  /* 0x0000001b2e1b7220 */ /* 0x040fe20000400000 */
[----:B------:R-:W-:Y:S01]  /*6a60*/  HADD2.F32 R0, -RZ, R66.H1_H1 ;  /* 0x30000042ff007230 */ /* 0x000fe20000004100 */
[----:B------:R-:W-:Y:S01]  /*6a70*/  F2FP.F16.F32.PACK_AB R54, R5, R4 ;  /* 0x000000040536723e */ /* 0x000fe200000000ff */
[--C-:B------:R-:W-:Y:S02]  /*6a80*/  HADD2.F32 R3, -RZ, R67.reuse.H0_H0 ;  /* 0x20000043ff037230 */ /* 0x100fe40000004100 */
[C---:B------:R-:W-:Y:S01]  /*6a90*/  FFMA R12, R49.reuse, R2, R12 ;  /* 0x00000002310c7223 */ /* 0x040fe2000000000c */
[--C-:B------:R-:W-:Y:S02]  /*6aa0*/  HADD2.F32 R2, -RZ, R72.reuse.H0_H0 ;  /* 0x20000048ff027230 */ /* 0x100fe40000004100 */
[C---:B------:R-:W-:Y:S01]  /*6ab0*/  FFMA R13, R49.reuse, R0, R13 ;  /* 0x00000000310d7223 */ /* 0x040fe2000000000d */
[----:B------:R-:W-:Y:S02]  /*6ac0*/  HADD2.F32 R0, -RZ, R67.H1_H1 ;  /* 0x30000043ff007230 */ /* 0x000fe40000004100 */
[----:B------:R-:W-:Y:S01]  /*6ad0*/  FFMA R14, R49, R3, R14 ;  /* 0x00000003310e7223 */ /* 0x000fe2000000000e */
[----:B------:R-:W-:Y:S01]  /*6ae0*/  HADD2.F32 R3, -RZ, R72.H1_H1 ;  /* 0x30000048ff037230 */ /* 0x000fe20000004100 */
[----:B------:R-:W-:Y:S01]  /*6af0*/  F2FP.F16.F32.PACK_AB R55, R11, R6 ;  /* 0x000000060b37723e */ /* 0x000fe200000000ff */
[C---:B------:R-:W-:Y:S01]  /*6b00*/  FMUL R31, R46.reuse, R31 ;  /* 0x0000001f2e1f7220 */ /* 0x040fe20000400000 */
[C---:B------:R-:W-:Y:S01]  /*6b10*/  FFMA R19, R49.reuse, R0, R19 ;  /* 0x0000000031137223 */ /* 0x040fe20000000013 */
[--C-:B------:R-:W-:Y:S02]  /*6b20*/  HADD2.F32 R0, -RZ, R73.reuse.H0_H0 ;  /* 0x20000049ff007230 */ /* 0x100fe40000004100 */
[C---:B------:R-:W-:Y:S01]  /*6b30*/  FFMA R16, R49.reuse, R2, R16 ;  /* 0x0000000231107223 */ /* 0x040fe20000000010 */
[----:B------:R1:W-:Y:S01]  /*6b40*/  STS.128 [R104], R52 ;  /* 0x0000003468007388 */ /* 0x0003e20000000c00 */
[C---:B------:R-:W-:Y:S01]  /*6b50*/  FFMA R17, R49.reuse, R3, R17 ;  /* 0x0000000331117223 */ /* 0x040fe20000000011 */
[----:B------:R-:W-:Y:S02]  /*6b60*/  HADD2.F32 R2, -RZ, R73.H1_H1 ;  /* 0x30000049ff027230 */ /* 0x000fe40000004100 */
[----:B------:R-:W-:Y:S01]  /*6b70*/  FFMA R18, R49, R0, R18 ;  /* 0x0000000031127223 */ /* 0x000fe20000000012 */
[--C-:B------:R-:W-:Y:S01]  /*6b80*/  HADD2.F32 R0, -RZ, R74.reuse.H0_H0 ;  /* 0x2000004aff007230 */ /* 0x100fe20000004100 */
[----:B------:R-:W-:Y:S01]  /*6b90*/  F2FP.F16.F32.PACK_AB R8, R9, R8 ;  /* 0x000000080908723e */ /* 0x000fe200000000ff */
[--C-:B------:R-:W-:Y:S02]  /*6ba0*/  HADD2.F32 R3, -RZ, R75.reuse.H0_H0 ;  /* 0x2000004bff037230 */ /* 0x100fe40000004100 */
[C---:B------:R-:W-:Y:S01]  /*6bb0*/  FFMA R23, R49.reuse, R2, R23 ;  /* 0x0000000231177223 */ /* 0x040fe20000000017 */
[----:B------:R-:W-:Y:S02]  /*6bc0*/  HADD2.F32 R2, -RZ, R74.H1_H1 ;  /* 0x3000004aff027230 */ /* 0x000fe40000004100 */
[----:B------:R-:W-:Y:S01]  /*6bd0*/  FFMA R20, R49, R0, R20 ;  /* 0x0000000031147223 */ /* 0x000fe20000000014 */
[----:B------:R-:W-:Y:S01]  /*6be0*/  HADD2.F32 R0, -RZ, R75.H1_H1 ;  /* 0x3000004bff007230 */ /* 0x000fe20000004100 */
[----:B------:R-:W-:Y:S01]  /*6bf0*/  F2FP.F16.F32.PACK_AB R9, R15, R10 ;  /* 0x0000000a0f09723e */ /* 0x000fe200000000ff */
[----:B------:R-:W-:Y:S02]  /*6c00*/  HADD2.F32 R4, -RZ, R83.H0_H0 ;  /* 0x20000053ff047230 */ /* 0x000fe40000004100 */
[C---:B------:R-:W-:Y:S01]  /*6c10*/  FFMA R21, R49.reuse, R2, R21 ;  /* 0x0000000231157223 */ /* 0x040fe20000000015 */
[C---:B------:R-:W-:Y:S01]  /*6c20*/  FFMA R22, R49.reuse, R3, R22 ;  /* 0x0000000331167223 */ /* 0x040fe20000000016 */
[----:B------:R-:W-:Y:S01]  /*6c30*/  FFMA R27, R49, R0, R27 ;  /* 0x00000000311b7223 */ /* 0x000fe2000000001b */
[--C-:B------:R-:W-:Y:S01]  /*6c40*/  HADD2.F32 R2, -RZ, R80.reuse.H0_H0 ;  /* 0x20000050ff027230 */ /* 0x100fe20000004100 */
[----:B------:R-:W-:Y:S01]  /*6c50*/  F2FP.F16.F32.PACK_AB R10, R13, R12 ;  /* 0x0000000c0d0a723e */ /* 0x000fe200000000ff */
[----:B------:R-:W-:Y:S01]  /*6c60*/  HADD2.F32 R0, -RZ, R80.H1_H1 ;  /* 0x30000050ff007230 */ /* 0x000fe20000004100 */
[----:B------:R-:W-:Y:S01]  /*6c70*/  F2FP.F16.F32.PACK_AB R11, R19, R14 ;  /* 0x0000000e130b723e */ /* 0x000fe200000000ff */
[--C-:B------:R-:W-:Y:S02]  /*6c80*/  HADD2.F32 R3, -RZ, R81.reuse.H0_H0 ;  /* 0x20000051ff037230 */ /* 0x100fe40000004100 */
[C---:B------:R-:W-:Y:S01]  /*6c90*/  FFMA R24, R49.reuse, R2, R24 ;  /* 0x0000000231187223 */ /* 0x040fe20000000018 */
[--C-:B------:R-:W-:Y:S02]  /*6ca0*/  HADD2.F32 R2, -RZ, R82.reuse.H0_H0 ;  /* 0x20000052ff027230 */ /* 0x100fe40000004100 */
[C---:B------:R-:W-:Y:S01]  /*6cb0*/  FFMA R25, R49.reuse, R0, R25 ;  /* 0x0000000031197223 */ /* 0x040fe20000000019 */
[----:B------:R1:W-:Y:S01]  /*6cc0*/  STS.128 [R103+0x10], R8 ;  /* 0x0000100867007388 */ /* 0x0003e20000000c00 */
[----:B------:R-:W-:Y:S02]  /*6cd0*/  HADD2.F32 R0, -RZ, R81.H1_H1 ;  /* 0x30000051ff007230 */ /* 0x000fe40000004100 */
[----:B------:R-:W-:Y:S01]  /*6ce0*/  FFMA R26, R49, R3, R26 ;  /* 0x00000003311a7223 */ /* 0x000fe2000000001a */
[----:B------:R-:W-:Y:S01]  /*6cf0*/  HADD2.F32 R3, -RZ, R82.H1_H1 ;  /* 0x30000052ff037230 */ /* 0x000fe20000004100 */
[----:B------:R-:W-:Y:S01]  /*6d00*/  F2FP.F16.F32.PACK_AB R16, R17, R16 ;  /* 0x000000101110723e */ /* 0x000fe200000000ff */
[----:B------:R-:W-:Y:S01]  /*6d10*/  HADD2.F32 R5, -RZ, R83.H1_H1 ;  /* 0x30000053ff057230 */ /* 0x000fe20000004100 */
[----:B------:R-:W-:Y:S01]  /*6d20*/  F2FP.F16.F32.PACK_AB R17, R23, R18 ;  /* 0x000000121711723e */ /* 0x000fe200000000ff */
[----:B------:R-:W-:Y:S01]  /*6d30*/  FFMA R31, R49, R0, R31 ;  /* 0x00000000311f7223 */ /* 0x000fe2000000001f */
[----:B------:R-:W-:Y:S01]  /*6d40*/  FMUL R35, R46, R35 ;  /* 0x000000232e237220 */ /* 0x000fe20000400000 */
[----:B------:R-:W-:Y:S01]  /*6d50*/  F2FP.F16.F32.PACK_AB R18, R21, R20 ;  /* 0x000000141512723e */ /* 0x000fe200000000ff */
[----:B------:R-:W-:Y:S01]  /*6d60*/  FFMA R28, R49, R2, R28 ;  /* 0x00000002311c7223 */ /* 0x000fe2000000001c */
[----:B------:R-:W-:Y:S01]  /*6d70*/  F2FP.F16.F32.PACK_AB R19, R27, R22 ;  /* 0x000000161b13723e */ /* 0x000fe200000000ff */
[C---:B------:R-:W-:Y:S01]  /*6d80*/  FFMA R29, R49.reuse, R3, R29 ;  /* 0x00000003311d7223 */ /* 0x040fe2000000001d */
[C---:B------:R-:W-:Y:S01]  /*6d90*/  FFMA R30, R49.reuse, R4, R30 ;  /* 0x00000004311e7223 */ /* 0x040fe2000000001e */
[----:B------:R-:W-:Y:S01]  /*6da0*/  FFMA R35, R49, R5, R35 ;  /* 0x0000000531237223 */ /* 0x000fe20000000023 */
[----:B------:R-:W-:Y:S01]  /*6db0*/  F2FP.F16.F32.PACK_AB R24, R25, R24 ;  /* 0x000000181918723e */ /* 0x000fe200000000ff */
[----:B------:R1:W-:Y:S01]  /*6dc0*/  STS.128 [R102+0x20], R16 ;  /* 0x0000201066007388 */ /* 0x0003e20000000c00 */
[----:B------:R-:W-:Y:S02]  /*6dd0*/  F2FP.F16.F32.PACK_AB R25, R31, R26 ;  /* 0x0000001a1f19723e */ /* 0x000fe400000000ff */
[----:B------:R-:W-:Y:S02]  /*6de0*/  F2FP.F16.F32.PACK_AB R26, R29, R28 ;  /* 0x0000001c1d1a723e */ /* 0x000fe400000000ff */
[----:B------:R-:W-:Y:S05]  /*6df0*/  F2FP.F16.F32.PACK_AB R27, R35, R30 ;  /* 0x0000001e231b723e */ /* 0x000fea00000000ff */
[----:B------:R1:W-:Y:S01]  /*6e00*/  STS.128 [R110+0x30], R24 ;  /* 0x000030186e007388 */ /* 0x0003e20000000c00 */
[----:B------:R-:W-:Y:S01]  /*6e10*/  @!PT LDS RZ, [RZ] ;  /* 0x00000000fffff984 */ /* 0x000fe20000000800 */
[----:B------:R-:W-:Y:S01]  /*6e20*/  @!PT LDS RZ, [RZ] ;  /* 0x00000000fffff984 */ /* 0x000fe20000000800 */
[----:B------:R-:W-:Y:S01]  /*6e30*/  @!PT LDS RZ, [RZ] ;  /* 0x00000000fffff984 */ /* 0x000fe20000000800 */
[----:B------:R-:W-:Y:S01]  /*6e40*/  @!PT LDS RZ, [RZ] ;  /* 0x00000000fffff984 */ /* 0x000fe20000000800 */
[----:B------:R2:W-:Y:S07]  /*6e50*/  MEMBAR.ALL.CTA ;  /* 0x0000000000007992 */ /* 0x0005ee0000008000 */
[----:B--2---:R-:W2:Y:S02]  /*6e60*/  FENCE.VIEW.ASYNC.S ;  /* 0x00000000000073c6 */ /* 0x004ea40000000000 */
[----:B--2---:R-:W-:Y:S06]  /*6e70*/  BAR.SYNC.DEFER_BLOCKING 0x1, 0x80 ;  /* 0x0042000000007b1d */ /* 0x004fec0000010000 */
[----:B------:R-:W-:Y:S05]  /*6e80*/  @P0 BRA `(.L_x_116) ;  /* 0x0000000000380947 */ /* 0x000fea0003800000 */
[----:B------:R-:W-:Y:S02]  /*6e90*/  UIADD3 UR4, UPT, UPT, UR48, 0x200, URZ ;  /* 0x0000020030047890 */ /* 0x000fe4000fffe0ff */
[----:B------:R-:W-:Y:S01]  /*6ea0*/  UIADD3 UR8, UP0, UPT, UR52, 0x680, URZ ;  /* 0x0000068034087890 */ /* 0x000fe2000ff1e0ff */
[----:B------:R-:W-:Y:S01]  /*6eb0*/  UMOV UR43, UR36 ;  /* 0x00000024002b7c82 */ /* 0x000fe20008000000 */
[----:B------:R-:W-:Y:S02]  /*6ec0*/  UIADD3 UR5, UPT, UPT, UR41, 0x60, URZ ;  /* 0x0000006029057890 */ /* 0x000fe4000fffe0ff */
[----:B------:R-:W-:Y:S01]  /*6ed0*/  MOV R97, UR4 ;  /* 0x0000000400617c02 */ /* 0x000fe20008000f00 */
[----:B------:R-:W-:Y:S02]  /*6ee0*/  UIADD3.X UR9, UPT, UPT, URZ, UR53, URZ, UP0, !UPT ;  /* 0x00000035ff097290 */ /* 0x000fe400087fe4ff */
[----:B------:R-:W-:Y:S01]  /*6ef0*/  UIADD3 UR4, UPT, UPT, UR48, 0x1200, URZ ;  /* 0x0000120030047890 */ /* 0x000fe2000fffe0ff */
[----:B------:R-:W-:Y:S01]  /*6f00*/  R2UR UR40, R97 ;  /* 0x00000000612872ca */ /* 0x000fe200000e0000 */
[----:B------:R-:W-:Y:S01]  /*6f10*/  UMOV UR6, UR42 ;  /* 0x0000002a00067c82 */ /* 0x000fe20008000000 */
[----:B------:R-:W-:Y:S11]  /*6f20*/  UMOV UR7, UR36 ;  /* 0x0000002400077c82 */ /* 0x000ff60008000000 */
[----:B------:R2:W-:Y:S01]  /*6f30*/  UTMASTG.3D [UR40], [UR8] ;  /* 0x00000028080073b5 */ /* 0x0005e20008010000 */
[----:B------:R2:W-:Y:S01]  /*6f40*/  UTMASTG.3D [UR4], [UR8] ;  /* 0x00000004080073b5 */ /* 0x0005e20008010000 */
[----:B------:R0:W-:Y:S01]  /*6f50*/  UTMACMDFLUSH ;  /* 0x00000000000079b7 */ /* 0x0001e20000000000 */
[----:B--2---:R-:W-:Y:S04]  /*6f60*/  DEPBAR.LE SB0, 0x1 ;  /* 0x000080400000791a */ /* 0x004fe80000000000 */
.L_x_116:
[----:B------:R-:W-:Y:S05]  /*6f70*/  BSYNC.RECONVERGENT B0 ;  /* 0x0000000000007941 */ /* 0x000fea0003800200 */
.L_x_115:
[----:B------:R-:W-:Y:S01]  /*6f80*/  BAR.SYNC.DEFER_BLOCKING 0x1, 0x80 ;  /* 0x0042000000007b1d */ /* 0x000fe20000010000 */
[----:B------:R-:W-:Y:S01]  /*6f90*/  ISETP.NE.AND P1, PT, R111, RZ, PT ;  /* 0x000000ff6f00720c */ /* 0x000fe20003f25270 */
[----:B------:R-:W-:Y:S01]  /*6fa0*/  UIADD3 UR4, UPT, UPT, UR50, -0x1, URZ ;  /* 0xffffffff32047890 */ /* 0x000fe2000fffe0ff */
[----:B------:R-:W-:Y:S03]  /*6fb0*/  LEA R2, R60, UR48, 0x3 ;  /* 0x000000303c027c11 */ /* 0x000fe6000f8e18ff */
[----:B------:R-:W-:Y:S08]  /*6fc0*/  UISETP.GT.U32.AND UP0, UPT, UR4, -0x3, UPT ;  /* 0xfffffffd0400788c */ /* 0x000ff0000bf04070 */
[----:B------:R-:W-:Y:S01]  /*6fd0*/  @P1 SHF.L.U32 R3, R101, 0x1f, RZ ;  /* 0x0000001f65031819 */ /* 0x000fe200000006ff */
[----:B------:R-:W-:Y:S06]  /*6fe0*/  BRA.U UP0, `(.L_x_117) ;  /* 0x0000000100247547 */ /* 0x000fec000b800000 */
[----:B------:R-:W-:Y:S01]  /*6ff0*/  IMAD.U32 R4, RZ, RZ, UR49 ;  /* 0x00000031ff047e24 */ /* 0x000fe2000f8e00ff */
[----:B------:R-:W-:Y:S01]  /*7000*/  MOV R0, UR37 ;  /* 0x0000002500007c02 */ /* 0x000fe20008000f00 */
[----:B------:R-:W-:Y:S03]  /*7010*/  UIADD3 UR49, UPT, UPT, UR49, 0x1, URZ ;  /* 0x0000000131317890 */ /* 0x000fe6000fffe0ff */
[----:B------:R-:W-:Y:S01]  /*7020*/  @P1 LEA R4, R4, UR48, 0x3 ;  /* 0x0000003004041c11 */ /* 0x000fe2000f8e18ff */
[----:B------:R-:W-:Y:S04]  /*7030*/  UISETP.NE.AND UP0, UPT, UR49, 0x3, UPT ;  /* 0x000000033100788c */ /* 0x000fe8000bf05270 */
[----:B------:R-:W-:Y:S01]  /*7040*/  @P1 VIADD R4, R4, 0x68 ;  /* 0x0000006804041836 */ /* 0x000fe20000000000 */
[----:B------:R-:W-:Y:S04]  /*7050*/  USEL UR49, UR49, URZ, UP0 ;  /* 0x000000ff31317287 */ /* 0x000fe80008000000 */
[----:B------:R-:W-:Y:S04]  /*7060*/  @P1 PRMT R0, R0, 0x654, R4 ;  /* 0x0000065400001816 */ /* 0x000fe80000000004 */
[----:B------:R2:W-:Y:S04]  /*7070*/  @P1 SYNCS.ARRIVE.TRANS64.RED.A1T0 RZ, [R0+URZ], RZ ;  /* 0x000000ff00ff19a7 */ /* 0x0005e800081004ff */
.L_x_117:
[----:B------:R-:W4:Y:S01]  /*7080*/  @P1 SYNCS.PHASECHK.TRANS64.TRYWAIT P0, [R2+URZ+0x50], R3 ;  /* 0x00005003020015a7 */ /* 0x000f2200080011ff */
[----:B------:R-:W-:Y:S01]  /*7090*/  BSSY B1, `(.L_x_118) ;  /* 0x0000016000017945 */ /* 0x000fe20003800000 */
[----:B----4-:R-:W-:Y:S03]  /*70a0*/  @P1 SEL R61, RZ, 0x1, !P0 ;  /* 0x00000001ff3d1807 */ /* 0x010fe60004000000 */
[----:B------:R-:W-:Y:S05]  /*70b0*/  @!P1 BRA `(.L_x_119) ;  /* 0x00000000004c9947 */ /* 0x000fea0003800000 */
[----:B------:R-:W-:Y:S01]  /*70c0*/  ISETP.NE.AND P0, PT, R61, RZ, PT ;  /* 0x000000ff3d00720c */ /* 0x000fe20003f05270 */
[----:B------:R-:W-:Y:S01]  /*70d0*/  BSSY B0, `(.L_x_120) ;  /* 0x000000b000007945 */ /* 0x000fe20003800000 */
[----:B------:R-:W-:Y:S11]  /*70e0*/  ISETP.NE.AND P1, PT, R62, RZ, PT ;  /* 0x000000ff3e00720c */ /* 0x000ff60003f25270 */
[----:B------:R-:W-:Y:S02]  /*70f0*/  @!UPT UIADD3 URZ, UPT, UPT, URZ, URZ, URZ ;  /* 0x000000fffffff290 */ /* 0x000fe4000fffe0ff */
[C---:B------:R-:W-:Y:S01]  /*7100*/  @P1 IMAD R6, R60.reuse, 0x2000, R104 ;  /* 0x000020003c061824 */ /* 0x040fe200078e0268 */
[C---:B------:R-:W-:Y:S01]  /*7110*/  @P1 LEA R4, R60.reuse, R102, 0xd ;  /* 0x000000663c041211 */ /* 0x040fe200078e68ff */
[C---:B------:R-:W-:Y:S02]  /*7120*/  @P1 IMAD R5, R60.reuse, 0x2000, R103 ;  /* 0x000020003c051824 */ /* 0x040fe400078e0267 */
[----:B------:R-:W-:Y:S01]  /*7130*/  @P1 IMAD R3, R60, 0x2000, R110 ;  /* 0x000020003c031824 */ /* 0x000fe200078e026e */
[----:B------:R-:W-:Y:S06]  /*7140*/  @P0 BRA `(.L_x_121) ;  /* 0x00000000000c0947 */ /* 0x000fec0003800000 */
[----:B--2---:R-:W-:Y:S04]  /*7150*/  SHF.L.U32 R0, R101, 0x1f, RZ ;  /* 0x0000001f65007819 */ /* 0x004fe800000006ff */
[----:B------:R-:W2:Y:S02]  /*7160*/  SYNCS.PHASECHK.TRANS64.TRYWAIT P0, [R2+URZ+0x50], R0 ;  /* 0x00005000020075a7 */ /* 0x000ea400080011ff */
[----:B--2---:R-:W-:Y:S05]  /*7170*/  @!P0 BRA `(.L_x_122) ;  /* 0x0000002400b88947 */ /* 0x004fea0003800000 */
.L_x_121:
[----:B------:R-:W-:Y:S05]  /*7180*/  BSYNC B0 ;  /* 0x0000000000007941 */ /* 0x000fea0003800000 */
.L_x_120:
[----:B------:R-:W-:Y:S02]  /*7190*/  ISETP.NE.AND P0, PT, R62, RZ, PT ;  /* 0x000000ff3e00720c */ /* 0x000fe40003f05270 */
[----:B------:R-:W-:Y:S11]  /*71a0*/  IADD3 R60, PT, PT, R60, 0x1, RZ ;  /* 0x000000013c3c7810 */ /* 0x000ff60007ffe0ff */
[----:B------:R4:W1:Y:S04]  /*71b0*/  @P0 LDS.128 R56, [R6] ;  /* 0x0000000006380984 */ /* 0x0008680000000c00 */
[----:B------:R4:W1:Y:S04]  /*71c0*/  @P0 LDS.128 R64, [R5+0x10] ;  /* 0x0000100005400984 */ /* 0x0008680000000c00 */
[----:B------:R4:W1:Y:S04]  /*71d0*/  @P0 LDS.128 R72, [R4+0x20] ;  /* 0x0000200004480984 */ /* 0x0008680000000c00 */
[----:B------:R4:W1:Y:S02]  /*71e0*/  @P0 LDS.128 R80, [R3+0x30] ;  /* 0x0000300003500984 */ /* 0x0008640000000c00 */
.L_x_119:
[----:B------:R-:W-:Y:S05]  /*71f0*/  BSYNC B1 ;  /* 0x0000000000017941 */ /* 0x000fea0003800000 */
.L_x_118:
[----:B--2---:R-:W-:Y:S05]  /*7200*/  VIADD R0, R47, 0x20 ;  /* 0x000000202f007836 */ /* 0x004fea0000000000 */
[----:B------:R-:W-:Y:S04]  /*7210*/  SHF.R.U32.HI R0, RZ, 0x15, R0 ;  /* 0x00000015ff007819 */ /* 0x000fe80000011600 */
[----:B------:R-:W-:Y:S11]  /*7220*/  LOP3.LUT P0, RZ, R0, 0x3, R96, 0x48, !PT ;  /* 0x0000000300ff7812 */ /* 0x000ff60007804860 */
[----:B------:R-:W-:Y:S02]  /*7230*/  @!UPT UIADD3 URZ, UPT, UPT, URZ, URZ, URZ ;  /* 0x000000fffffff290 */ /* 0x000fe4000fffe0ff */
[----:B------:R-:W-:Y:S05]  /*7240*/  @!P0 BRA `(.L_x_123) ;  /* 0x0000000000408947 */ /* 0x000fea0003800000 */
[----:B------:R-:W2:Y:S01]  /*7250*/  LDCU.64 UR8, c[0x4][0x70] ;  /* 0x01000e00ff0877ac */ /* 0x000ea20008000a00 */
[----:B----4-:R-:W-:Y:S01]  /*7260*/  MOV R3, 0x0 ;  /* 0x0000000000037802 */ /* 0x010fe20000000f00 */
[----:B------:R-:W-:Y:S02]  /*7270*/  HFMA2 R12, -RZ, RZ, 0, 5.9604644775390625e-08 ;  /* 0x00000001ff0c7431 */ /* 0x000fe400000001ff */
[----:B-1----:R-:W-:Y:S02]  /*7280*/  IMAD.MOV.U32 R8, RZ, RZ, 0x192 ;  /* 0x00000192ff087424 */ /* 0x002fe400078e00ff */
[----:B------:R-:W-:Y:S01]  /*7290*/  IMAD.MOV.U32 R13, RZ, RZ, RZ ;  /* 0x000000ffff0d7224 */ /* 0x000fe200078e00ff */
[----:B------:R-:W1:Y:S01]  /*72a0*/  LDCU.64 UR6, c[0x4][0x78] ;  /* 0x01000f00ff0677ac */ /* 0x000e620008000a00 */
[----:B------:R-:W4:Y:S01]  /*72b0*/  LDC.64 R2, c[0x4][R3] ;  /* 0x0100000003027b82 */ /* 0x000f220000000a00 */
[----:B------:R-:W5:Y:S01]  /*72c0*/  LDCU.64 UR4, c[0x4][0x10] ;  /* 0x01000200ff0477ac */ /* 0x000f620008000a00 */
[----:B--2---:R-:W-:Y:S01]  /*72d0*/  MOV R5, UR9 ;  /* 0x0000000900057c02 */ /* 0x004fe20008000f00 */
[----:B------:R-:W-:Y:S01]  /*72e0*/  IMAD.U32 R4, RZ, RZ, UR8 ;  /* 0x00000008ff047e24 */ /* 0x000fe2000f8e00ff */
[----:B-1----:R-:W-:Y:S01]  /*72f0*/  MOV R7, UR7 ;  /* 0x0000000700077c02 */ /* 0x002fe20008000f00 */
[----:B------:R-:W-:Y:S01]  /*7300*/  IMAD.U32 R6, RZ, RZ, UR6 ;  /* 0x00000006ff067e24 */ /* 0x000fe2000f8e00ff */
[----:B-----5:R-:W-:Y:S01]  /*7310*/  MOV R11, UR5 ;  /* 0x00000005000b7c02 */ /* 0x020fe20008000f00 */
[----:B------:R-:W-:Y:S02]  /*7320*/  IMAD.U32 R10, RZ, RZ, UR4 ;  /* 0x00000004ff0a7e24 */ /* 0x000fe4000f8e00ff */
[----:B------:R-:W-:Y:S07]  /*7330*/  LEPC R20, `(.L_x_123) ;  /* 0x000000001014794e */ /* 0x000fee0000000000 */
[----:B---34-:R-:W-:Y:S05]  /*7340*/  CALL.ABS.NOINC R2 ;  /* 0x0000000002007343 */ /* 0x018fea0003c00000 */
.L_x_123:
[----:B------:R-:W-:Y:S05]  /*7350*/  WARPSYNC.ALL ;  /* 0x0000000000007948 */ /* 0x000fea0003800000 */
[----:B------:R-:W-:Y:S01]  /*7360*/  R2UR UR4, R47 ;  /* 0x000000002f0472ca */ /* 0x000fe200000e0000 */
[--C-:B-1----:R-:W-:Y:S01]  /*7370*/  HADD2.F32 R50, -RZ, R56.reuse.H0_H0 ;  /* 0x20000038ff327230 */ /* 0x102fe20000004100 */
[----:B------:R-:W-:Y:S01]  /*7380*/  ISETP.NE.AND P0, PT, R106, RZ, PT ;  /* 0x000000ff6a00720c */ /* 0x000fe20003f05270 */
[----:B------:R-:W-:Y:S01]  /*7390*/  HADD2.F32 R51, -RZ, R56.H1_H1 ;  /* 0x30000038ff337230 */ /* 0x000fe20000004100 */
[----:B------:R-:W-:Y:S01]  /*73a0*/  BSSY.RECONVERGENT B0, `(.L_x_124) ;  /* 0x000008a000007945 */ /* 0x000fe20003800200 */
[--C-:B------:R-:W-:Y:S08]  /*73b0*/  HADD2.F32 R52, -RZ, R57.reuse.H0_H0 ;  /* 0x20000039ff347230 */ /* 0x100ff00000004100 */
[----:B----4-:R-:W1:Y:S02]  /*73c0*/  LDTM.x32 R4, tmem[UR4+0x20] ;  /* 0x00002004000479ee */ /* 0x010e6400082c0000 */
[C---:B-1----:R-:W-:Y:S01]  /*73d0*/  FMUL R0, R46.reuse, R4 ;  /* 0x000000042e007220 */ /* 0x042fe20000400000 */
        /* <DEDUP_REMOVED lines=67> */
[----:B------:R1:W-:Y:S01]  /*7810*/  STS.128 [R104+0x2000], R52 ;  /* 0x0020003468007388 */ /* 0x0003e20000000c00 */
        /* <DEDUP_REMOVED lines=52> */
[----:B------:R-:W-:Y:S02]  /*7b60*/  UIADD3 UR12, UP0, UPT, UR52, 0x680, URZ ;  /* 0x00000680340c7890 */ /* 0x000fe4000ff1e0ff */
[----:B------:R-:W-:Y:S02]  /*7b70*/  UIADD3 UR9, UPT, UPT, UR41, 0x20, URZ ;  /* 0x0000002029097890 */ /* 0x000fe4000fffe0ff */
[----:B------:R-:W-:Y:S02]  /*7b80*/  UIADD3 UR8, UPT, UPT, UR48, 0x2200, URZ ;  /* 0x0000220030087890 */ /* 0x000fe4000fffe0ff */
[----:B------:R-:W-:Y:S01]  /*7b90*/  UIADD3.X UR13, UPT, UPT, URZ, UR53, URZ, UP0, !UPT ;  /* 0x00000035ff0d7290 */ /* 0x000fe200087fe4ff */
[----:B------:R-:W-:Y:S01]  /*7ba0*/  UMOV UR10, UR42 ;  /* 0x0000002a000a7c82 */ /* 0x000fe20008000000 */
[----:B------:R-:W-:Y:S01]  /*7bb0*/  UMOV UR11, UR36 ;  /* 0x00000024000b7c82 */ /* 0x000fe20008000000 */
[----:B------:R-:W-:Y:S02]  /*7bc0*/  UIADD3 UR5, UPT, UPT, UR41, 0x80, URZ ;  /* 0x0000008029057890 */ /* 0x000fe4000fffe0ff */
[----:B------:R-:W-:Y:S01]  /*7bd0*/  UIADD3 UR4, UPT, UPT, UR48, 0x3200, URZ ;  /* 0x0000320030047890 */ /* 0x000fe2000fffe0ff */
[----:B------:R-:W-:Y:S03]  /*7be0*/  UMOV UR6, UR42 ;  /* 0x0000002a00067c82 */ /* 0x000fe60008000000 */
[----:B------:R2:W-:Y:S01]  /*7bf0*/  UTMASTG.3D [UR8], [UR12] ;  /* 0x000000080c0073b5 */ /* 0x0005e20008010000 */
[----:B------:R-:W-:Y:S04]  /*7c00*/  UMOV UR7, UR36 ;  /* 0x0000002400077c82 */ /* 0x000fe80008000000 */
[----:B------:R2:W-:Y:S01]  /*7c10*/  UTMASTG.3D [UR4], [UR12] ;  /* 0x000000040c0073b5 */ /* 0x0005e20008010000 */
[----:B------:R0:W-:Y:S01]  /*7c20*/  UTMACMDFLUSH ;  /* 0x00000000000079b7 */ /* 0x0001e20000000000 */
[----:B--2---:R-:W-:Y:S04]  /*7c30*/  DEPBAR.LE SB0, 0x1 ;  /* 0x000080400000791a */ /* 0x004fe80000000000 */
.L_x_125:
[----:B------:R-:W-:Y:S05]  /*7c40*/  BSYNC.RECONVERGENT B0 ;  /* 0x0000000000007941 */ /* 0x000fea0003800200 */
.L_x_124:
[----:B------:R-:W-:Y:S01]  /*7c50*/  BAR.SYNC.DEFER_BLOCKING 0x1, 0x80 ;  /* 0x0042000000007b1d */ /* 0x000fe20000010000 */
[----:B------:R-:W-:Y:S01]  /*7c60*/  ISETP.NE.AND P1, PT, R111, RZ, PT ;  /* 0x000000ff6f00720c */ /* 0x000fe20003f25270 */
[----:B------:R-:W-:Y:S01]  /*7c70*/  UISETP.GT.U32.AND UP0, UPT, UR50, -0x3, UPT ;  /* 0xfffffffd3200788c */ /* 0x000fe2000bf04070 */
[----:B------:R-:W-:Y:S11]  /*7c80*/  LEA R4, R60, UR48, 0x3 ;  /* 0x000000303c047c11 */ /* 0x000ff6000f8e18ff */
        /* <DEDUP_REMOVED lines=11> */
.L_x_126:
        /* <DEDUP_REMOVED lines=9> */
[C---:B--2---:R-:W-:Y:S01]  /*7dd0*/  @P1 LEA R0, R60.reuse, R102, 0xd ;  /* 0x000000663c001211 */ /* 0x044fe200078e68ff */
[C---:B------:R-:W-:Y:S02]  /*7de0*/  @P1 IMAD R2, R60.reuse, 0x2000, R103 ;  /* 0x000020003c021824 */ /* 0x040fe400078e0267 */
[----:B------:R-:W-:Y:S01]  /*7df0*/  @P1 IMAD R60, R60, 0x2000, R110 ;  /* 0x000020003c3c1824 */ /* 0x000fe200078e026e */
[----:B------:R-:W-:Y:S06]  /*7e00*/  @P0 BRA `(.L_x_130) ;  /* 0x00000000000c0947 */ /* 0x000fec0003800000 */
[----:B------:R-:W-:Y:S04]  /*7e10*/  SHF.L.U32 R5, R101, 0x1f, RZ ;  /* 0x0000001f65057819 */ /* 0x000fe800000006ff */
[----:B------:R-:W2:Y:S02]  /*7e20*/  SYNCS.PHASECHK.TRANS64.TRYWAIT P0, [R4+URZ+0x50], R5 ;  /* 0x00005005040075a7 */ /* 0x000ea400080011ff */
[----:B--2---:R-:W-:Y:S05]  /*7e30*/  @!P0 BRA `(.L_x_131) ;  /* 0x00000018009c8947 */ /* 0x004fea0003800000 */
.L_x_130:
[----:B------:R-:W-:Y:S05]  /*7e40*/  BSYNC B0 ;  /* 0x0000000000007941 */ /* 0x000fea0003800000 */
.L_x_129:
[----:B------:R-:W-:Y:S11]  /*7e50*/  ISETP.NE.AND P0, PT, R62, RZ, PT ;  /* 0x000000ff3e00720c */ /* 0x000ff60003f05270 */
[----:B------:R-:W-:Y:S02]  /*7e60*/  @!UPT UIADD3 URZ, UPT, UPT, URZ, URZ, URZ ;  /* 0x000000fffffff290 */ /* 0x000fe4000fffe0ff */
[----:B------:R4:W1:Y:S04]  /*7e70*/  @P0 LDS.128 R56, [R3] ;  /* 0x0000000003380984 */ /* 0x0008680000000c00 */
[----:B------:R4:W1:Y:S04]  /*7e80*/  @P0 LDS.128 R64, [R2+0x10] ;  /* 0x0000100002400984 */ /* 0x0008680000000c00 */
[----:B------:R4:W1:Y:S04]  /*7e90*/  @P0 LDS.128 R72, [R0+0x20] ;  /* 0x0000200000480984 */ /* 0x0008680000000c00 */
[----:B------:R4:W1:Y:S02]  /*7ea0*/  @P0 LDS.128 R80, [R60+0x30] ;  /* 0x000030003c500984 */ /* 0x0008640000000c00 */
.L_x_128:
[----:B------:R-:W-:Y:S05]  /*7eb0*/  BSYNC B1 ;  /* 0x0000000000017941 */ /* 0x000fea0003800000 */
.L_x_127:
[----:B--2-4-:R-:W-:Y:S05]  /*7ec0*/  VIADD R0, R47, 0x40 ;  /* 0x000000402f007836 */ /* 0x014fea0000000000 */
[----:B------:R-:W-:Y:S04]  /*7ed0*/  SHF.R.U32.HI R0, RZ, 0x15, R0 ;  /* 0x00000015ff007819 */ /* 0x000fe80000011600 */
[----:B------:R-:W-:Y:S11]  /*7ee0*/  LOP3.LUT P0, RZ, R0, 0x3, R96, 0x48, !PT ;  /* 0x0000000300ff7812 */ /* 0x000ff60007804860 */
[----:B------:R-:W-:Y:S02]  /*7ef0*/  @!UPT UIADD3 URZ, UPT, UPT, URZ, URZ, URZ ;  /* 0x000000fffffff290 */ /* 0x000fe4000fffe0ff */
[----:B------:R-:W-:Y:S05]  /*7f00*/  @!P0 BRA `(.L_x_132) ;  /* 0x0000000000408947 */ /* 0x000fea0003800000 */
[----:B------:R-:W2:Y:S01]  /*7f10*/  LDCU.64 UR8, c[0x4][0x70] ;  /* 0x01000e00ff0877ac */ /* 0x000ea20008000a00 */
[----:B------:R-:W-:Y:S01]  /*7f20*/  MOV R3, 0x0 ;  /* 0x0000000000037802 */ /* 0x000fe20000000f00 */
        /* <DEDUP_REMOVED lines=14> */
.L_x_132:
[----:B------:R-:W-:Y:S01]  /*8010*/  ISETP.NE.AND P0, PT, R106, RZ, PT ;  /* 0x000000ff6a00720c */ /* 0x000fe20003f05270 */
[----:B------:R-:W-:Y:S05]  /*8020*/  WARPSYNC.ALL ;  /* 0x0000000000007948 */ /* 0x000fea0003800000 */
[----:B------:R-:W-:Y:S01]  /*8030*/  R2UR UR4, R47 ;  /* 0x000000002f0472ca */ /* 0x000fe200000e0000 */
[--C-:B-1----:R-:W-:Y:S01]  /*8040*/  HADD2.F32 R47, -RZ, R56.reuse.H0_H0 ;  /* 0x20000038ff2f7230 */ /* 0x102fe20000004100 */
[----:B------:R-:W-:Y:S01]  /*8050*/  IADD3 R112, PT, PT, R112, 0xd0, RZ ;  /* 0x000000d070707810 */ /* 0x000fe20007ffe0ff */
[----:B------:R-:W-:Y:S01]  /*8060*/  HADD2.F32 R50, -RZ, R56.H1_H1 ;  /* 0x30000038ff327230 */ /* 0x000fe20000004100 */
[----:B------:R-:W-:Y:S01]  /*8070*/  BSSY.RECONVERGENT B0, `(.L_x_133) ;  /* 0x000008d000007945 */ /* 0x000fe20003800200 */
[--C-:B------:R-:W-:Y:S01]  /*8080*/  HADD2.F32 R51, -RZ, R57.reuse.H0_H0 ;  /* 0x20000039ff337230 */ /* 0x100fe20000004100 */
[----:B------:R-:W-:Y:S01]  /*8090*/  LOP3.LUT R112, R112, 0xfefffff8, RZ, 0xc0, !PT ;  /* 0xfefffff870707812 */ /* 0x000fe200078ec0ff */
[----:B------:R-:W-:Y:S02]  /*80a0*/  HADD2.F32 R52, -RZ, R57.H1_H1 ;  /* 0x30000039ff347230 */ /* 0x000fe40000004100 */
[--C-:B------:R-:W-:Y:S02]  /*80b0*/  HADD2.F32 R53, -RZ, R58.reuse.H0_H0 ;  /* 0x2000003aff357230 */ /* 0x100fe40000004100 */
[----:B------:R-:W-:Y:S02]  /*80c0*/  HADD2.F32 R54, -RZ, R58.H1_H1 ;  /* 0x3000003aff367230 */ /* 0x000fe40000004100 */
[----:B------:R-:W1:Y:S01]  /*80d0*/  LDTM.x32 R4, tmem[UR4+0x40] ;  /* 0x00004004000479ee */ /* 0x000e6200082c0000 */
[----:B------:R-:W-:Y:S01]  /*80e0*/  NOP ;  /* 0x0000000000007918 */ /* 0x000fe20000000000 */
[----:B-1----:R1:W-:Y:S01]  /*80f0*/  SYNCS.ARRIVE.TRANS64.RED.A1T0 RZ, [R112+URZ], RZ ;  /* 0x000000ff70ff79a7 */ /* 0x0023e200081004ff */
[--C-:B------:R-:W-:Y:S02]  /*8100*/  HADD2.F32 R55, -RZ, R59.reuse.H0_H0 ;  /* 0x2000003bff377230 */ /* 0x100fe40000004100 */
[----:B------:R-:W-:Y:S02]  /*8110*/  HADD2.F32 R56, -RZ, R59.H1_H1 ;  /* 0x3000003bff387230 */ /* 0x000fe40000004100 */
        /* <DEDUP_REMOVED lines=9> */
[C---:B------:R-:W-:Y:S01]  /*81b0*/  FMUL R4, R46.reuse, R4 ;  /* 0x000000042e047220 */ /* 0x040fe20000400000 */
[C---:B------:R-:W-:Y:S01]  /*81c0*/  FMUL R5, R46.reuse, R5 ;  /* 0x000000052e057220 */ /* 0x040fe20000400000 */
[C---:B------:R-:W-:Y:S01]  /*81d0*/  FMUL R6, R46.reuse, R6 ;  /* 0x000000062e067220 */ /* 0x040fe20000400000 */
[C---:B------:R-:W-:Y:S01]  /*81e0*/  FMUL R7, R46.reuse, R7 ;  /* 0x000000072e077220 */ /* 0x040fe20000400000 */
[C---:B------:R-:W-:Y:S01]  /*81f0*/  FFMA R4, R49.reuse, R47, R4 ;  /* 0x0000002f31047223 */ /* 0x040fe20000000004 */
[C---:B------:R-:W-:Y:S01]  /*8200*/  FFMA R5, R49.reuse, R50, R5 ;  /* 0x0000003231057223 */ /* 0x040fe20000000005 */
[C---:B------:R-:W-:Y:S01]  /*8210*/  FFMA R6, R49.reuse, R51, R6 ;  /* 0x0000003331067223 */ /* 0x040fe20000000006 */
[----:B------:R-:W-:Y:S01]  /*8220*/  FFMA R7, R49, R52, R7 ;  /* 0x0000003431077223 */ /* 0x000fe20000000007 */
[C---:B------:R-:W-:Y:S01]  /*8230*/  FMUL R8, R46.reuse, R8 ;  /* 0x000000082e087220 */ /* 0x040fe20000400000 */
[C---:B------:R-:W-:Y:S01]  /*8240*/  FMUL R9, R46.reuse, R9 ;  /* 0x000000092e097220 */ /* 0x040fe20000400000 */
[----:B------:R-:W-:Y:S01]  /*8250*/  F2FP.F16.F32.PACK_AB R4, R5, R4 ;  /* 0x000000040504723e */ /* 0x000fe200000000ff */
[C---:B------:R-:W-:Y:S01]  /*8260*/  FMUL R10, R46.reuse, R10 ;  /* 0x0000000a2e0a7220 */ /* 0x040fe20000400000 */
[----:B------:R-:W-:Y:S01]  /*8270*/  F2FP.F16.F32.PACK_AB R5, R7, R6 ;  /* 0x000000060705723e */ /* 0x000fe200000000ff */
[C---:B------:R-:W-:Y:S01]  /*8280*/  FFMA R8, R49.reuse, R53, R8 ;  /* 0x0000003531087223 */ /* 0x040fe20000000008 */
[C---:B------:R-:W-:Y:S01]  /*8290*/  FFMA R9, R49.reuse, R54, R9 ;  /* 0x0000003631097223 */ /* 0x040fe20000000009 */
[----:B------:R-:W-:Y:S01]  /*82a0*/  FFMA R10, R49, R55, R10 ;  /* 0x00000037310a7223 */ /* 0x000fe2000000000a */
[C---:B------:R-:W-:Y:S01]  /*82b0*/  FMUL R11, R46.reuse, R11 ;  /* 0x0000000b2e0b7220 */ /* 0x040fe20000400000 */
[C---:B------:R-:W-:Y:S01]  /*82c0*/  FMUL R0, R46.reuse, R12 ;  /* 0x0000000c2e007220 */ /* 0x040fe20000400000 */
[C---:B------:R-:W-:Y:S01]  /*82d0*/  FMUL R2, R46.reuse, R13 ;  /* 0x0000000d2e027220 */ /* 0x040fe20000400000 */
[----:B------:R-:W-:Y:S01]  /*82e0*/  F2FP.F16.F32.PACK_AB R6, R9, R8 ;  /* 0x000000080906723e */ /* 0x000fe200000000ff */
[C---:B------:R-:W-:Y:S01]  /*82f0*/  FFMA R11, R49.reuse, R56, R11 ;  /* 0x00000038310b7223 */ /* 0x040fe2000000000b */
[C---:B------:R-:W-:Y:S01]  /*8300*/  FFMA R0, R49.reuse, R57, R0 ;  /* 0x0000003931007223 */ /* 0x040fe20000000000 */
[C---:B------:R-:W-:Y:S01]  /*8310*/  FFMA R2, R49.reuse, R58, R2 ;  /* 0x0000003a31027223 */ /* 0x040fe20000000002 */
[C---:B------:R-:W-:Y:S01]  /*8320*/  FMUL R3, R46.reuse, R14 ;  /* 0x0000000e2e037220 */ /* 0x040fe20000400000 */
[C---:B------:R-:W-:Y:S01]  /*8330*/  FMUL R15, R46.reuse, R15 ;  /* 0x0000000f2e0f7220 */ /* 0x040fe20000400000 */
[C---:B------:R-:W-:Y:S01]  /*8340*/  FMUL R12, R46.reuse, R16 ;  /* 0x000000102e0c7220 */ /* 0x040fe20000400000 */
[C---:B------:R-:W-:Y:S01]  /*8350*/  FMUL R13, R46.reuse, R17 ;  /* 0x000000112e0d7220 */ /* 0x040fe20000400000 */
[C---:B------:R-:W-:Y:S01]  /*8360*/  FFMA R3, R49.reuse, R59, R3 ;  /* 0x0000003b31037223 */ /* 0x040fe20000000003 */
[C---:B------:R-:W-:Y:S01]  /*8370*/  FMUL R14, R46.reuse, R18 ;  /* 0x000000122e0e7220 */ /* 0x040fe20000400000 */
[----:B------:R-:W-:Y:S01]  /*8380*/  FFMA R15, R49, R60, R15 ;  /* 0x0000003c310f7223 */ /* 0x000fe2000000000f */
[C---:B------:R-:W-:Y:S01]  /*8390*/  FMUL R19, R46.reuse, R19 ;  /* 0x000000132e137220 */ /* 0x040fe20000400000 */
[----:B------:R-:W-:Y:S01]  /*83a0*/  F2FP.F16.F32.PACK_AB R7, R11, R10 ;  /* 0x0000000a0b07723e */ /* 0x000fe200000000ff */
[C---:B------:R-:W-:Y:S01]  /*83b0*/  FFMA R12, R49.reuse, R61, R12 ;  /* 0x0000003d310c7223 */ /* 0x040fe2000000000c */
[----:B------:R-:W-:Y:S02]  /*83c0*/  HADD2.F32 R66, -RZ, R72.H1_H1 ;  /* 0x30000048ff427230 */ /* 0x000fe40000004100 */
[C---:B------:R-:W-:Y:S01]  /*83d0*/  FMUL R16, R46.reuse, R20 ;  /* 0x000000142e107220 */ /* 0x040fe20000400000 */
[C---:B------:R-:W-:Y:S01]  /*83e0*/  FFMA R13, R49.reuse, R62, R13 ;  /* 0x0000003e310d7223 */ /* 0x040fe2000000000d */
[----:B------:R1:W-:Y:S01]  /*83f0*/  STS.128 [R104+0x4000], R4 ;  /* 0x0040000468007388 */ /* 0x0003e20000000c00 */
[--C-:B------:R-:W-:Y:S02]  /*8400*/  HADD2.F32 R67, -RZ, R73.reuse.H0_H0 ;  /* 0x20000049ff437230 */ /* 0x100fe40000004100 */
[C---:B------:R-:W-:Y:S01]  /*8410*/  FMUL R17, R46.reuse, R21 ;  /* 0x000000152e117220 */ /* 0x040fe20000400000 */
[C---:B------:R-:W-:Y:S01]  /*8420*/  FFMA R14, R49.reuse, R63, R14 ;  /* 0x0000003f310e7223 */ /* 0x040fe2000000000e */
[----:B------:R-:W-:Y:S02]  /*8430*/  HADD2.F32 R68, -RZ, R73.H1_H1 ;  /* 0x30000049ff447230 */ /* 0x000fe40000004100 */
[C---:B------:R-:W-:Y:S01]  /*8440*/  FMUL R18, R46.reuse, R22 ;  /* 0x000000162e127220 */ /* 0x040fe20000400000 */
[C---:B------:R-:W-:Y:S01]  /*8450*/  FFMA R19, R49.reuse, R64, R19 ;  /* 0x0000004031137223 */ /* 0x040fe20000000013 */
        /* <DEDUP_REMOVED lines=13> */
[----:B------:R-:W-:Y:S01]  /*8530*/  FMUL R27, R46, R27 ;  /* 0x0000001b2e1b7220 */ /* 0x000fe20000400000 */
[----:B------:R-:W-:Y:S01]  /*8540*/  F2FP.F16.F32.PACK_AB R8, R2, R0 ;  /* 0x000000000208723e */ /* 0x000fe200000000ff */
[----:B------:R-:W-:Y:S01]  /*8550*/  FFMA R20, R49, R69, R20 ;  /* 0x0000004531147223 */ /* 0x000fe20000000014 */
[----:B------:R-:W-:Y:S01]  /*8560*/  F2FP.F16.F32.PACK_AB R9, R15, R3 ;  /* 0x000000030f09723e */ /* 0x000fe200000000ff */
[----:B------:R-:W-:Y:S01]  /*8570*/  HADD2.F32 R74, -RZ, R80.H1_H1 ;  /* 0x30000050ff4a7230 */ /* 0x000fe20000004100 */
[----:B------:R-:W-:Y:S01]  /*8580*/  F2FP.F16.F32.PACK_AB R10, R13, R12 ;  /* 0x0000000c0d0a723e */ /* 0x000fe200000000ff */
[C---:B------:R-:W-:Y:S01]  /*8590*/  FMUL R24, R46.reuse, R28 ;  /* 0x0000001c2e187220 */ /* 0x040fe20000400000 */
[----:B------:R-:W-:Y:S01]  /*85a0*/  F2FP.F16.F32.PACK_AB R11, R19, R14 ;  /* 0x0000000e130b723e */ /* 0x000fe200000000ff */
[C---:B------:R-:W-:Y:S01]  /*85b0*/  FFMA R21, R49.reuse, R70, R21 ;  /* 0x0000004631157223 */ /* 0x040fe20000000015 */
[--C-:B------:R-:W-:Y:S02]  /*85c0*/  HADD2.F32 R75, -RZ, R81.reuse.H0_H0 ;  /* 0x20000051ff4b7230 */ /* 0x100fe40000004100 */
[C---:B------:R-:W-:Y:S01]  /*85d0*/  FMUL R25, R46.reuse, R29 ;  /* 0x0000001d2e197220 */ /* 0x040fe20000400000 */
[C---:B------:R-:W-:Y:S01]  /*85e0*/  FFMA R22, R49.reuse, R71, R22 ;  /* 0x0000004731167223 */ /* 0x040fe20000000016 */
[----:B------:R1:W-:Y:S01]  /*85f0*/  STS.128 [R103+0x4010], R8 ;  /* 0x0040100867007388 */ /* 0x0003e20000000c00 */
        /* <DEDUP_REMOVED lines=8> */
[----:B------:R-:W-:Y:S01]  /*8680*/  FFMA R25, R49, R74, R25 ;  /* 0x0000004a31197223 */ /* 0x000fe20000000019 */
[--C-:B------:R-:W-:Y:S02]  /*8690*/  HADD2.F32 R79, -RZ, R83.reuse.H0_H0 ;  /* 0x20000053ff4f7230 */ /* 0x100fe40000004100 */
[C---:B------:R-:W-:Y:S01]  /*86a0*/  FMUL R29, R46.reuse, R33 ;  /* 0x000000212e1d7220 */ /* 0x040fe20000400000 */
[----:B------:R-:W-:Y:S01]  /*86b0*/  F2FP.F16.F32.PACK_AB R16, R17, R16 ;  /* 0x000000101110723e */ /* 0x000fe200000000ff */
[----:B------:R-:W-:Y:S01]  /*86c0*/  FFMA R26, R49, R75, R26 ;  /* 0x0000004b311a7223 */ /* 0x000fe2000000001a */
[----:B------:R-:W-:Y:S02]  /*86d0*/  HADD2.F32 R80, -RZ, R83.H1_H1 ;  /* 0x30000053ff507230 */ /* 0x000fe40000004100 */
[C---:B------:R-:W-:Y:S01]  /*86e0*/  FMUL R30, R46.reuse, R34 ;  /* 0x000000222e1e7220 */ /* 0x040fe20000400000 */
        /* <DEDUP_REMOVED lines=37> */
.L_x_134:
[----:B------:R-:W-:Y:S05]  /*8940*/  BSYNC.RECONVERGENT B0 ;  /* 0x0000000000007941 */ /* 0x000fea0003800200 */
.L_x_133:
[----:B------:R-:W-:Y:S01]  /*8950*/  BAR.SYNC.DEFER_BLOCKING 0x1, 0x80 ;  /* 0x0042000000007b1d */ /* 0x000fe20000010000 */
[----:B------:R-:W-:Y:S01]  /*8960*/  UIADD3 UR4, UPT, UPT, UR50, 0x1, URZ ;  /* 0x0000000132047890 */ /* 0x000fe2000fffe0ff */
[----:B------:R-:W-:Y:S03]  /*8970*/  IADD3 R48, PT, PT, R48, 0x1, RZ ;  /* 0x0000000130307810 */ /* 0x000fe60007ffe0ff */
[----:B------:R-:W-:Y:S09]  /*8980*/  UISETP.GT.U32.AND UP0, UPT, UR4, -0x3, UPT ;  /* 0xfffffffd0400788c */ /* 0x000ff2000bf04070 */
[----:B------:R-:W-:Y:S05]  /*8990*/  BRA.U UP0, `(.L_x_135) ;  /* 0x0000000100287547 */ /* 0x000fea000b800000 */
[----:B------:R-:W-:Y:S01]  /*89a0*/  ISETP.NE.AND P0, PT, R111, RZ, PT ;  /* 0x000000ff6f00720c */ /* 0x000fe20003f05270 */
[----:B------:R-:W-:Y:S01]  /*89b0*/  IMAD.U32 R2, RZ, RZ, UR49 ;  /* 0x00000031ff027e24 */ /* 0x000fe2000f8e00ff */
[----:B------:R-:W-:Y:S01]  /*89c0*/  UIADD3 UR49, UPT, UPT, UR49, 0x1, URZ ;  /* 0x0000000131317890 */ /* 0x000fe2000fffe0ff */
[----:B------:R-:W-:Y:S03]  /*89d0*/  IMAD.U32 R0, RZ, RZ, UR37 ;  /* 0x00000025ff007e24 */ /* 0x000fe6000f8e00ff */
[----:B------:R-:W-:Y:S04]  /*89e0*/  UISETP.NE.AND UP0, UPT, UR49, 0x3, UPT ;  /* 0x000000033100788c */ /* 0x000fe8000bf05270 */
[----:B------:R-:W-:Y:S03]  /*89f0*/  USEL UR49, UR49, URZ, UP0 ;  /* 0x000000ff31317287 */ /* 0x000fe60008000000 */
[----:B------:R-:W-:Y:S05]  /*8a00*/  @P0 LEA R2, R2, UR48, 0x3 ;  /* 0x0000003002020c11 */ /* 0x000fea000f8e18ff */
[----:B------:R-:W-:Y:S05]  /*8a10*/  @P0 VIADD R2, R2, 0x68 ;  /* 0x0000006802020836 */ /* 0x000fea0000000000 */
[----:B------:R-:W-:Y:S04]  /*8a20*/  @P0 PRMT R0, R0, 0x654, R2 ;  /* 0x0000065400000816 */ /* 0x000fe80000000002 */
[----:B------:R2:W-:Y:S03]  /*8a30*/  @P0 SYNCS.ARRIVE.TRANS64.RED.A1T0 RZ, [R0+URZ], RZ ;  /* 0x000000ff00ff09a7 */ /* 0x0005e600081004ff */
.L_x_135:
[----:B------:R-:W-:Y:S01]  /*8a40*/  ISETP.NE.AND P2, PT, R107, RZ, PT ;  /* 0x000000ff6b00720c */ /* 0x000fe20003f45270 */
[----:B------:R-:W-:Y:S01]  /*8a50*/  UIADD3 UR50, UPT, UPT, UR50, 0x3, URZ ;  /* 0x0000000332327890 */ /* 0x000fe2000fffe0ff */
[----:B------:R-:W-:Y:S01]  /*8a60*/  ISETP.NE.AND P0, PT, R109, 0x2, PT ;  /* 0x000000026d00780c */ /* 0x000fe20003f05270 */
[----:B------:R-:W-:Y:S01]  /*8a70*/  IMAD.IADD R15, R44, 0x1, R90 ;  /* 0x000000012c0f7824 */ /* 0x000fe200078e025a */
[----:B------:R-:W-:Y:S01]  /*8a80*/  ISETP.NE.AND P1, PT, R48, 0x4, PT ;  /* 0x000000043000780c */ /* 0x000fe20003f25270 */
[----:B------:R-:W-:Y:S01]  /*8a90*/  IMAD.IADD R14, R45, 0x1, R91 ;  /* 0x000000012d0e7824 */ /* 0x000fe200078e025b */
[----:B------:R-:W-:Y:S02]  /*8aa0*/  SEL R2, RZ, 0x1, P0 ;  /* 0x00000001ff027807 */ /* 0x000fe40000000000 */
[----:B--2---:R-:W-:Y:S02]  /*8ab0*/  SEL R0, RZ, 0x1, P1 ;  /* 0x00000001ff007807 */ /* 0x004fe40000800000 */
[----:B------:R-:W-:Y:S02]  /*8ac0*/  LOP3.LUT R99, R99, R2, RZ, 0x3c, !PT ;  /* 0x0000000263637212 */ /* 0x000fe400078e3cff */
[----:B------:R-:W-:Y:S02]  /*8ad0*/  LOP3.LUT R100, R100, R0, RZ, 0x3c, !PT ;  /* 0x0000000064647212 */ /* 0x000fe400078e3cff */
[----:B------:R-:W-:Y:S02]  /*8ae0*/  @P2 R2UR UR36, R98 ;  /* 0x00000000622422ca */ /* 0x000fe400000e0000 */
[----:B------:R-:W-:Y:S02]  /*8af0*/  SEL R109, R109, RZ, P0 ;  /* 0x000000ff6d6d7207 */ /* 0x000fe40000000000 */
[----:B------:R-:W-:Y:S01]  /*8b00*/  SEL R48, R48, RZ, P1 ;  /* 0x000000ff30307207 */ /* 0x000fe20000800000 */
[----:B------:R-:W-:Y:S10]  /*8b10*/  @P2 BRA `(.L_x_136) ;  /* 0xffffffcc00202947 */ /* 0x000ff4000383ffff */
[----:B------:R-:W-:-:S09]  /*8b20*/  UISETP.NE.AND UP0, UPT, UR51, URZ, UPT ;  /* 0x000000ff3300728c */ /* 0x000fd2000bf05270 */
[----:B------:R-:W-:Y:S05]  /*8b30*/  BRA.U !UP0, `(.L_x_137) ;  /* 0x0000000108487547 */ /* 0x000fea000b800000 */
[----:B------:R-:W2:Y:S02]  /*8b40*/  LDCU.64 UR4, c[0x0][0x890] ;  /* 0x00011200ff0477ac */ /* 0x000ea40008000a00 */
[----:B--2---:R-:W-:-:S04]  /*8b50*/  UISETP.NE.U32.AND UP0, UPT, UR4, URZ, UPT ;  /* 0x000000ff0400728c */ /* 0x004fc8000bf05070 */
[----:B------:R-:W-:-:S09]  /*8b60*/  UISETP.NE.AND.EX UP0, UPT, UR5, URZ, UPT, UP0 ;  /* 0x000000ff0500728c */ /* 0x000fd2000bf05300 */
[----:B------:R-:W-:Y:S05]  /*8b70*/  BRA.U UP0, `(.L_x_138) ;  /* 0x00000001000c7547 */ /* 0x000fea000b800000 */
[----:B------:R-:W-:-:S13]  /*8b80*/  FSETP.NEU.AND P0, PT, R49, RZ, PT ;  /* 0x000000ff3100720b */ /* 0x000fda0003f0d000 */
[----:B------:R-:W-:Y:S05]  /*8b90*/  @!P0 EXIT ;  /* 0x000000000000894d */ /* 0x000fea0003800000 */
[----:B------:R-:W-:Y:S05]  /*8ba0*/  BRA `(.L_x_137) ;  /* 0x00000000002c7947 */ /* 0x000fea0003800000 */
.L_x_138:
[----:B------:R-:W-:Y:S01]  /*8bb0*/  ISETP.NE.AND P0, PT, R108, RZ, PT ;  /* 0x000000ff6c00720c */ /* 0x000fe20003f05270 */
[----:B------:R-:W-:-:S12]  /*8bc0*/  BSSY.RECONVERGENT B0, `(.L_x_137) ;  /* 0x0000009000007945 */ /* 0x000fd80003800200 */
[----:B------:R-:W-:Y:S05]  /*8bd0*/  @P0 BRA `(.L_x_139) ;  /* 0x0000000000140947 */ /* 0x000fea0003800000 */
[----:B------:R-:W2:Y:S02]  /*8be0*/  LDCU.64 UR4, c[0x0][0x888] ;  /* 0x00011100ff0477ac */ /* 0x000ea40008000a00 */
[----:B--2---:R-:W-:-:S04]  /*8bf0*/  ISETP.NE.U32.AND P0, PT, RZ, UR4, PT ;  /* 0x00000004ff007c0c */ /* 0x004fc8000bf05070 */
[----:B------:R-:W-:-:S13]  /*8c00*/  ISETP.NE.AND.EX P0, PT, RZ, UR5, PT, P0 ;  /* 0x00000005ff007c0c */ /* 0x000fda000bf05300 */
[----:B------:R-:W-:Y:S05]  /*8c10*/  @!P0 EXIT ;  /* 0x000000000000894d */ /* 0x000fea0003800000 */
[----:B------:R-:W-:Y:S05]  /*8c20*/  BRA `(.L_x_140) ;  /* 0x0000000000087947 */ /* 0x000fea0003800000 */
.L_x_139:
[----:B------:R-:W-:-:S13]  /*8c30*/  FSETP.NEU.AND P0, PT, R49, RZ, PT ;  /* 0x000000ff3100720b */ /* 0x000fda0003f0d000 */
[----:B------:R-:W-:Y:S05]  /*8c40*/  @!P0 EXIT ;  /* 0x000000000000894d */ /* 0x000fea0003800000 */
.L_x_140:
[----:B------:R-:W-:Y:S05]  /*8c50*/  BSYNC.RECONVERGENT B0 ;  /* 0x0000000000007941 */ /* 0x000fea0003800200 */
.L_x_137:
[----:B------:R-:W-:Y:S01]  /*8c60*/  ULEA UR4, UR49, UR48, 0x3 ;  /* 0x0000003031047291 */ /* 0x000fe2000f8e18ff */
[----:B------:R-:W-:-:S04]  /*8c70*/  DEPBAR.LE SB0, 0x0 ;  /* 0x000080000000791a */ /* 0x000fc80000000000 */
[----:B------:R-:W-:-:S04]  /*8c80*/  UIADD3 UR4, UPT, UPT, UR4, 0x68, URZ ;  /* 0x0000006804047890 */ /* 0x000fc8000fffe0ff */
[----:B------:R-:W-:-:S09]  /*8c90*/  UPRMT UR4, UR37, 0x654, UR4 ;  /* 0x0000065425047896 */ /* 0x000fd20008000004 */
[----:B------:R-:W-:Y:S01]  /*8ca0*/  SYNCS.ARRIVE.TRANS64.RED.A1T0 RZ, [UR4], RZ ;  /* 0x000000ffffff79a7 */ /* 0x000fe20008100404 */
[----:B------:R-:W-:Y:S05]  /*8cb0*/  EXIT ;  /* 0x000000000000794d */ /* 0x000fea0003800000 */
.L_x_24:
[----:B--2---:R2:W4:Y:S02]  /*8cc0*/  SYNCS.PHASECHK.TRANS64.TRYWAIT P0, [R2+URZ+0x100], R3 ;  /* 0x00010003020075a7 */ /* 0x00452400080011ff */
[----:B----4-:R-:W-:Y:S05]  /*8cd0*/  @!P0 NANOSLEEP.SYNCS 0x989680 ;  /* 0x009896800000895d */ /* 0x010fea0003900000 */
[----:B------:R-:W4:Y:S02]  /*8ce0*/  @!P0 SYNCS.PHASECHK.TRANS64 P0, [R2+URZ+0x100], R3 ;  /* 0x00010003020085a7 */ /* 0x000f2400080010ff */
[----:B----4-:R-:W-:Y:S05]  /*8cf0*/  @!P0 BRA `(.L_x_24) ;  /* 0xfffffffc00f08947 */ /* 0x010fea000383ffff */
[----:B------:R-:W-:Y:S05]  /*8d00*/  BRA `(.L_x_141) ;  /* 0xffffff8800bc7947 */ /* 0x000fea000383ffff */
.L_x_27:
[----:B------:R-:W-:Y:S07]  /*8d10*/  MOV R2, UR33 ;  /* 0x0000002100027c02 */ /* 0x000fee0008000f00 */
.L_x_142:
[----:B-1----:R1:W2:Y:S02]  /*8d20*/  SYNCS.PHASECHK.TRANS64.TRYWAIT P0, [R2+URZ+0x28], R4 ;  /* 0x00002804020075a7 */ /* 0x0022a400080011ff */
[----:B--2---:R-:W-:Y:S05]  /*8d30*/  @!P0 NANOSLEEP.SYNCS 0x989680 ;  /* 0x009896800000895d */ /* 0x004fea0003900000 */
[----:B------:R-:W2:Y:S02]  /*8d40*/  @!P0 SYNCS.PHASECHK.TRANS64 P0, [R2+URZ+0x28], R4 ;  /* 0x00002804020085a7 */ /* 0x000ea400080010ff */
[----:B--2---:R-:W-:Y:S05]  /*8d50*/  @!P0 BRA `(.L_x_142) ;  /* 0xfffffffc00f08947 */ /* 0x004fea000383ffff */
[----:B------:R-:W-:Y:S05]  /*8d60*/  BRA `(.L_x_26) ;  /* 0xffffff8c00247947 */ /* 0x000fea000383ffff */
.L_x_34:
[----:B-1----:R-:W-:Y:S07]  /*8d70*/  MOV R2, UR33 ;  /* 0x0000002100027c02 */ /* 0x002fee0008000f00 */
.L_x_143:
[----:B-1----:R1:W2:Y:S02]  /*8d80*/  SYNCS.PHASECHK.TRANS64.TRYWAIT P0, [R2+URZ+0x28], R4 ;  /* 0x00002804020075a7 */ /* 0x0022a400080011ff */
[----:B--2---:R-:W-:Y:S05]  /*8d90*/  @!P0 NANOSLEEP.SYNCS 0x989680 ;  /* 0x009896800000895d */ /* 0x004fea0003900000 */
[----:B------:R-:W2:Y:S02]  /*8da0*/  @!P0 SYNCS.PHASECHK.TRANS64 P0, [R2+URZ+0x28], R4 ;  /* 0x00002804020085a7 */ /* 0x000ea400080010ff */
[----:B--2---:R-:W-:Y:S05]  /*8db0*/  @!P0 BRA `(.L_x_143) ;  /* 0xfffffffc00f08947 */ /* 0x004fea000383ffff */
[----:B------:R-:W-:Y:S05]  /*8dc0*/  BRA `(.L_x_33) ;  /* 0xffffff9000107947 */ /* 0x000fea000383ffff */
.L_x_39:
[----:B-1----:R1:W2:Y:S02]  /*8dd0*/  SYNCS.PHASECHK.TRANS64.TRYWAIT P0, [R2+URZ+0x90], R3 ;  /* 0x00009003020075a7 */ /* 0x0022a400080011ff */
[----:B--2---:R-:W-:Y:S05]  /*8de0*/  @!P0 NANOSLEEP.SYNCS 0x989680 ;  /* 0x009896800000895d */ /* 0x004fea0003900000 */
[----:B------:R-:W2:Y:S02]  /*8df0*/  @!P0 SYNCS.PHASECHK.TRANS64 P0, [R2+URZ+0x90], R3 ;  /* 0x00009003020085a7 */ /* 0x000ea400080010ff */
[----:B--2---:R-:W-:Y:S05]  /*8e00*/  @!P0 BRA `(.L_x_39) ;  /* 0xfffffffc00f08947 */ /* 0x004fea000383ffff */
[----:B------:R-:W-:Y:S05]  /*8e10*/  BRA `(.L_x_144) ;  /* 0xffffff9000dc7947 */ /* 0x000fea000383ffff */
.L_x_43:
[----:B---3--:R-:W-:-:S07]  /*8e20*/  MOV R0, UR5 ;  /* 0x0000000500007c02 */ /* 0x008fce0008000f00 */
.L_x_145:
[----:B-1----:R1:W2:Y:S02]  /*8e30*/  SYNCS.PHASECHK.TRANS64.TRYWAIT P0, [R0+URZ], R2 ;  /* 0x00000002000075a7 */ /* 0x0022a400080011ff */
[----:B--2---:R-:W-:Y:S05]  /*8e40*/  @!P0 NANOSLEEP.SYNCS 0x989680 ;  /* 0x009896800000895d */ /* 0x004fea0003900000 */
[----:B------:R-:W2:Y:S02]  /*8e50*/  @!P0 SYNCS.PHASECHK.TRANS64 P0, [R0+URZ], R2 ;  /* 0x00000002000085a7 */ /* 0x000ea400080010ff */
[----:B--2---:R-:W-:Y:S05]  /*8e60*/  @!P0 BRA `(.L_x_145) ;  /* 0xfffffffc00f08947 */ /* 0x004fea000383ffff */
[----:B------:R-:W-:Y:S05]  /*8e70*/  BRA `(.L_x_146) ;  /* 0xffffff98004c7947 */ /* 0x000fea000383ffff */
.L_x_44:
[----:B---3--:R-:W-:-:S07]  /*8e80*/  MOV R0, UR5 ;  /* 0x0000000500007c02 */ /* 0x008fce0008000f00 */
.L_x_147:
[----:B-1----:R1:W2:Y:S02]  /*8e90*/  SYNCS.PHASECHK.TRANS64.TRYWAIT P0, [R0+URZ], R3 ;  /* 0x00000003000075a7 */ /* 0x0022a400080011ff */
[----:B--2---:R-:W-:Y:S05]  /*8ea0*/  @!P0 NANOSLEEP.SYNCS 0x989680 ;  /* 0x009896800000895d */ /* 0x004fea0003900000 */
[----:B------:R-:W2:Y:S02]  /*8eb0*/  @!P0 SYNCS.PHASECHK.TRANS64 P0, [R0+URZ], R3 ;  /* 0x00000003000085a7 */ /* 0x000ea400080010ff */
[----:B--2---:R-:W-:Y:S05]  /*8ec0*/  @!P0 BRA `(.L_x_147) ;  /* 0xfffffffc00f08947 */ /* 0x004fea000383ffff */
[----:B------:R-:W-:Y:S05]  /*8ed0*/  BRA `(.L_x_148) ;  /* 0xffffff9800587947 */ /* 0x000fea000383ffff */
.L_x_45:
[----:B---3--:R-:W-:-:S07]  /*8ee0*/  MOV R0, UR5 ;  /* 0x0000000500007c02 */ /* 0x008fce0008000f00 */
.L_x_149:
[----:B-1----:R1:W2:Y:S02]  /*8ef0*/  SYNCS.PHASECHK.TRANS64.TRYWAIT P0, [R0+URZ], R3 ;  /* 0x00000003000075a7 */ /* 0x0022a400080011ff */
[----:B--2---:R-:W-:Y:S05]  /*8f00*/  @!P0 NANOSLEEP.SYNCS 0x989680 ;  /* 0x009896800000895d */ /* 0x004fea0003900000 */
[----:B------:R-:W2:Y:S02]  /*8f10*/  @!P0 SYNCS.PHASECHK.TRANS64 P0, [R0+URZ], R3 ;  /* 0x00000003000085a7 */ /* 0x000ea400080010ff */
[----:B--2---:R-:W-:Y:S05]  /*8f20*/  @!P0 BRA `(.L_x_149) ;  /* 0xfffffffc00f08947 */ /* 0x004fea000383ffff */
[----:B------:R-:W-:Y:S05]  /*8f30*/  BRA `(.L_x_150) ;  /* 0xffffff9800647947 */ /* 0x000fea000383ffff */
.L_x_46:
[----:B---3--:R-:W-:-:S07]  /*8f40*/  MOV R0, UR5 ;  /* 0x0000000500007c02 */ /* 0x008fce0008000f00 */
.L_x_151:
[----:B-1----:R1:W2:Y:S02]  /*8f50*/  SYNCS.PHASECHK.TRANS64.TRYWAIT P0, [R0+URZ], R3 ;  /* 0x00000003000075a7 */ /* 0x0022a400080011ff */
[----:B--2---:R-:W-:Y:S05]  /*8f60*/  @!P0 NANOSLEEP.SYNCS 0x989680 ;  /* 0x009896800000895d */ /* 0x004fea0003900000 */
[----:B------:R-:W2:Y:S02]  /*8f70*/  @!P0 SYNCS.PHASECHK.TRANS64 P0, [R0+URZ], R3 ;  /* 0x00000003000085a7 */ /* 0x000ea400080010ff */
[----:B--2---:R-:W-:Y:S05]  /*8f80*/  @!P0 BRA `(.L_x_151) ;  /* 0xfffffffc00f08947 */ /* 0x004fea000383ffff */
[----:B------:R-:W-:Y:S05]  /*8f90*/  BRA `(.L_x_152) ;  /* 0xffffff9800707947 */ /* 0x000fea000383ffff */
.L_x_49:
[----:B-1----:R1:W2:Y:S02]  /*8fa0*/  SYNCS.PHASECHK.TRANS64.TRYWAIT P0, [R0+URZ+0xf0], R4 ;  /* 0x0000f004000075a7 */ /* 0x0022a400080011ff */
[----:B--2---:R-:W-:Y:S05]  /*8fb0*/  @!P0 NANOSLEEP.SYNCS 0x989680 ;  /* 0x009896800000895d */ /* 0x004fea0003900000 */
[----:B------:R-:W2:Y:S02]  /*8fc0*/  @!P0 SYNCS.PHASECHK.TRANS64 P0, [R0+URZ+0xf0], R4 ;  /* 0x0000f004000085a7 */ /* 0x000ea400080010ff */
[----:B--2---:R-:W-:Y:S05]  /*8fd0*/  @!P0 BRA `(.L_x_49) ;  /* 0xfffffffc00f08947 */ /* 0x004fea000383ffff */
[----:B------:R-:W-:Y:S05]  /*8fe0*/  BRA `(.L_x_153) ;  /* 0xffffff9800d07947 */ /* 0x000fea000383ffff */
.L_x_50:
[----:B------:R-:W-:-:S07]  /*8ff0*/  MOV R0, UR5 ;  /* 0x0000000500007c02 */ /* 0x000fce0008000f00 */
.L_x_154:
[----:B-1----:R1:W2:Y:S02]  /*9000*/  SYNCS.PHASECHK.TRANS64.TRYWAIT P0, [R0+URZ+0xa0], R5 ;  /* 0x0000a005000075a7 */ /* 0x0022a400080011ff */
[----:B--2---:R-:W-:Y:S05]  /*9010*/  @!P0 NANOSLEEP.SYNCS 0x989680 ;  /* 0x009896800000895d */ /* 0x004fea0003900000 */
[----:B------:R-:W2:Y:S02]  /*9020*/  @!P0 SYNCS.PHASECHK.TRANS64 P0, [R0+URZ+0xa0], R5 ;  /* 0x0000a005000085a7 */ /* 0x000ea400080010ff */
[----:B--2---:R-:W-:Y:S05]  /*9030*/  @!P0 BRA `(.L_x_154) ;  /* 0xfffffffc00f08947 */ /* 0x004fea000383ffff */
[----:B------:R-:W-:Y:S05]  /*9040*/  BRA `(.L_x_155) ;  /* 0xffffff9800e07947 */ /* 0x000fea000383ffff */
.L_x_51:
[----:B-1----:R1:W2:Y:S02]  /*9050*/  SYNCS.PHASECHK.TRANS64.TRYWAIT P1, [R0+URZ+0x90], R4 ;  /* 0x00009004000075a7 */ /* 0x0022a400080211ff */
[----:B--2---:R-:W-:Y:S05]  /*9060*/  @!P1 NANOSLEEP.SYNCS 0x989680 ;  /* 0x009896800000995d */ /* 0x004fea0003900000 */
[----:B------:R-:W2:Y:S02]  /*9070*/  @!P1 SYNCS.PHASECHK.TRANS64 P1, [R0+URZ+0x90], R4 ;  /* 0x00009004000095a7 */ /* 0x000ea400080210ff */
[----:B--2---:R-:W-:Y:S05]  /*9080*/  @!P1 BRA `(.L_x_51) ;  /* 0xfffffffc00f09947 */ /* 0x004fea000383ffff */
[----:B------:R-:W-:Y:S05]  /*9090*/  BRA `(.L_x_156) ;  /* 0xffffff9c00107947 */ /* 0x000fea000383ffff */
.L_x_54:
[----:B------:R-:W-:-:S07]  /*90a0*/  MOV R0, UR5 ;  /* 0x0000000500007c02 */ /* 0x000fce0008000f00 */
.L_x_157:
[----:B-1----:R1:W2:Y:S02]  /*90b0*/  SYNCS.PHASECHK.TRANS64.TRYWAIT P0, [R0+URZ+0xa0], R2 ;  /* 0x0000a002000075a7 */ /* 0x0022a400080011ff */
[----:B--2---:R-:W-:Y:S05]  /*90c0*/  @!P0 NANOSLEEP.SYNCS 0x989680 ;  /* 0x009896800000895d */ /* 0x004fea0003900000 */
[----:B------:R-:W2:Y:S02]  /*90d0*/  @!P0 SYNCS.PHASECHK.TRANS64 P0, [R0+URZ+0xa0], R2 ;  /* 0x0000a002000085a7 */ /* 0x000ea400080010ff */
[----:B--2---:R-:W-:Y:S05]  /*90e0*/  @!P0 BRA `(.L_x_157) ;  /* 0xfffffffc00f08947 */ /* 0x004fea000383ffff */
[----:B------:R-:W-:Y:S05]  /*90f0*/  BRA `(.L_x_53) ;  /* 0xffffff9c00647947 */ /* 0x000fea000383ffff */
.L_x_63:
[----:B-1----:R-:W-:-:S04]  /*9100*/  MOV R4, UR4 ;  /* 0x0000000400047c02 */ /* 0x002fc80008000f00 */
[----:B------:R1:W2:Y:S03]  /*9110*/  SYNCS.PHASECHK.TRANS64.TRYWAIT P0, [R4+URZ+0x8], R5 ;  /* 0x00000805040075a7 */ /* 0x0002a600080011ff */
[----:B--2---:R-:W-:Y:S05]  /*9120*/  @!P0 NANOSLEEP.SYNCS 0x989680 ;  /* 0x009896800000895d */ /* 0x004fea0003900000 */
[----:B------:R-:W2:Y:S02]  /*9130*/  @!P0 SYNCS.PHASECHK.TRANS64 P0, [R4+URZ+0x8], R5 ;  /* 0x00000805040085a7 */ /* 0x000ea400080010ff */
[----:B--2---:R-:W-:Y:S05]  /*9140*/  @!P0 BRA `(.L_x_63) ;  /* 0xfffffffc00ec8947 */ /* 0x004fea000383ffff */
[----:B------:R-:W-:Y:S05]  /*9150*/  BRA `(.L_x_62) ;  /* 0xffffffa000187947 */ /* 0x000fea000383ffff */
.L_x_65:
[----:B------:R-:W-:Y:S01]  /*9160*/  BSSY B0, `(.L_x_158) ;  /* 0x0000006000007945 */ /* 0x000fe20003800000 */
[----:B------:R-:W-:-:S07]  /*9170*/  MOV R15, 0xffffffff ;  /* 0xffffffff000f7802 */ /* 0x000fce0000000f00 */
[----:B-1---5:R-:W-:Y:S05]  /*9180*/  WARPSYNC.COLLECTIVE R15, `(.L_x_159) ;  /* 0x000000000f0c7348 */ /* 0x022fea0003c00000 */
[----:B------:R-:W-:Y:S02]  /*9190*/  ELECT P6, UR79, PT ;  /* 0x00000000004f782f */ /* 0x000fe400038c0000 */
[----:B------:R-:W-:Y:S01]  /*91a0*/  MOV R14, UR79 ;  /* 0x0000004f000e7c02 */ /* 0x000fe20008000f00 */
[----:B-1---5:R-:W-:Y:S10]  /*91b0*/  ENDCOLLECTIVE ;  /* 0x000000000000791b */ /* 0x022ff40003800000 */
.L_x_159:
[----:B------:R-:W-:Y:S05]  /*91c0*/  BSYNC B0 ;  /* 0x0000000000007941 */ /* 0x000fea0003800000 */
.L_x_158:
[----:B------:R-:W-:Y:S05]  /*91d0*/  BRA `(.L_x_160) ;  /* 0xffffffa000487947 */ /* 0x000fea000383ffff */
.L_x_67:
[----:B-1----:R-:W-:-:S04]  /*91e0*/  MOV R2, UR4 ;  /* 0x0000000400027c02 */ /* 0x002fc80008000f00 */
[----:B------:R1:W2:Y:S03]  /*91f0*/  SYNCS.PHASECHK.TRANS64.TRYWAIT P0, [R2+URZ+0x8], R3 ;  /* 0x00000803020075a7 */ /* 0x0002a600080011ff */
[----:B--2---:R-:W-:Y:S05]  /*9200*/  @!P0 NANOSLEEP.SYNCS 0x989680 ;  /* 0x009896800000895d */ /* 0x004fea0003900000 */
[----:B------:R-:W2:Y:S02]  /*9210*/  @!P0 SYNCS.PHASECHK.TRANS64 P0, [R2+URZ+0x8], R3 ;  /* 0x00000803020085a7 */ /* 0x000ea400080010ff */
[----:B--2---:R-:W-:Y:S05]  /*9220*/  @!P0 BRA `(.L_x_67) ;  /* 0xfffffffc00ec8947 */ /* 0x004fea000383ffff */
[----:B------:R-:W-:Y:S05]  /*9230*/  BRA `(.L_x_66) ;  /* 0xffffffa0004c7947 */ /* 0x000fea000383ffff */
.L_x_68:
[----:B-1----:R1:W2:Y:S02]  /*9240*/  SYNCS.PHASECHK.TRANS64.TRYWAIT P0, [R0+URZ+0x90], R4 ;  /* 0x00009004000075a7 */ /* 0x0022a400080011ff */
[----:B--2---:R-:W-:Y:S05]  /*9250*/  @!P0 NANOSLEEP.SYNCS 0x989680 ;  /* 0x009896800000895d */ /* 0x004fea0003900000 */
[----:B------:R-:W2:Y:S02]  /*9260*/  @!P0 SYNCS.PHASECHK.TRANS64 P0, [R0+URZ+0x90], R4 ;  /* 0x00009004000085a7 */ /* 0x000ea400080010ff */
[----:B--2---:R-:W-:Y:S05]  /*9270*/  @!P0 BRA `(.L_x_68) ;  /* 0xfffffffc00f08947 */ /* 0x004fea000383ffff */
[----:B------:R-:W-:Y:S05]  /*9280*/  BRA `(.L_x_161) ;  /* 0xffffffa400587947 */ /* 0x000fea000383ffff */
.L_x_70:
[----:B------:R-:W-:-:S07]  /*9290*/  MOV R0, UR19 ;  /* 0x0000001300007c02 */ /* 0x000fce0008000f00 */
.L_x_162:
[----:B-1----:R1:W2:Y:S02]  /*92a0*/  SYNCS.PHASECHK.TRANS64.TRYWAIT P0, [R0+URZ+0xd0], R4 ;  /* 0x0000d004000075a7 */ /* 0x0022a400080011ff */
[----:B--2---:R-:W-:Y:S05]  /*92b0*/  @!P0 NANOSLEEP.SYNCS 0x989680 ;  /* 0x009896800000895d */ /* 0x004fea0003900000 */
[----:B------:R-:W2:Y:S02]  /*92c0*/  @!P0 SYNCS.PHASECHK.TRANS64 P0, [R0+URZ+0xd0], R4 ;  /* 0x0000d004000085a7 */ /* 0x000ea400080010ff */
[----:B--2---:R-:W-:Y:S05]  /*92d0*/  @!P0 BRA `(.L_x_162) ;  /* 0xfffffffc00f08947 */ /* 0x004fea000383ffff */
[----:B------:R-:W-:Y:S05]  /*92e0*/  BRA `(.L_x_163) ;  /* 0xffffffa400a47947 */ /* 0x000fea000383ffff */
.L_x_73:
[----:B------:R-:W-:Y:S07]  /*92f0*/  MOV R0, UR26 ;  /* 0x0000001a00007c02 */ /* 0x000fee0008000f00 */
.L_x_164:
[----:B-1----:R1:W2:Y:S02]  /*9300*/  SYNCS.PHASECHK.TRANS64.TRYWAIT P0, [R0+URZ], R4 ;  /* 0x00000004000075a7 */ /* 0x0022a400080011ff */
[----:B--2---:R-:W-:Y:S05]  /*9310*/  @!P0 NANOSLEEP.SYNCS 0x989680 ;  /* 0x009896800000895d */ /* 0x004fea0003900000 */
[----:B------:R-:W2:Y:S02]  /*9320*/  @!P0 SYNCS.PHASECHK.TRANS64 P0, [R0+URZ], R4 ;  /* 0x00000004000085a7 */ /* 0x000ea400080010ff */
[----:B--2---:R-:W-:Y:S05]  /*9330*/  @!P0 BRA `(.L_x_164) ;  /* 0xfffffffc00f08947 */ /* 0x004fea000383ffff */
[----:B------:R-:W-:Y:S05]  /*9340*/  BRA `(.L_x_72) ;  /* 0xffffffa400b87947 */ /* 0x000fea000383ffff */
.L_x_77:
[----:B-1----:R-:W-:-:S07]  /*9350*/  MOV R0, UR6 ;  /* 0x0000000600007c02 */ /* 0x002fce0008000f00 */
.L_x_165:
[----:B-1----:R1:W2:Y:S02]  /*9360*/  SYNCS.PHASECHK.TRANS64.TRYWAIT P0, [R0+URZ], R2 ;  /* 0x00000002000075a7 */ /* 0x0022a400080011ff */
[----:B--2---:R-:W-:Y:S05]  /*9370*/  @!P0 NANOSLEEP.SYNCS 0x989680 ;  /* 0x009896800000895d */ /* 0x004fea0003900000 */
[----:B------:R-:W2:Y:S02]  /*9380*/  @!P0 SYNCS.PHASECHK.TRANS64 P0, [R0+URZ], R2 ;  /* 0x00000002000085a7 */ /* 0x000ea400080010ff */
[----:B--2---:R-:W-:Y:S05]  /*9390*/  @!P0 BRA `(.L_x_165) ;  /* 0xfffffffc00f08947 */ /* 0x004fea000383ffff */
[----:B------:R-:W-:Y:S05]  /*93a0*/  BRA `(.L_x_166) ;  /* 0xffffffa800fc7947 */ /* 0x000fea000383ffff */
.L_x_78:
[----:B------:R-:W-:-:S07]  /*93b0*/  MOV R0, UR6 ;  /* 0x0000000600007c02 */ /* 0x000fce0008000f00 */
.L_x_167:
[----:B-1----:R1:W2:Y:S02]  /*93c0*/  SYNCS.PHASECHK.TRANS64.TRYWAIT P0, [R0+URZ], R3 ;  /* 0x00000003000075a7 */ /* 0x0022a400080011ff */
[----:B--2---:R-:W-:Y:S05]  /*93d0*/  @!P0 NANOSLEEP.SYNCS 0x989680 ;  /* 0x009896800000895d */ /* 0x004fea0003900000 */
[----:B------:R-:W2:Y:S02]  /*93e0*/  @!P0 SYNCS.PHASECHK.TRANS64 P0, [R0+URZ], R3 ;  /* 0x00000003000085a7 */ /* 0x000ea400080010ff */
[----:B--2---:R-:W-:Y:S05]  /*93f0*/  @!P0 BRA `(.L_x_167) ;  /* 0xfffffffc00f08947 */ /* 0x004fea000383ffff */
[----:B------:R-:W-:Y:S05]  /*9400*/  BRA `(.L_x_168) ;  /* 0xffffffac00087947 */ /* 0x000fea000383ffff */
.L_x_79:
[----:B------:R-:W-:-:S07]  /*9410*/  MOV R0, UR6 ;  /* 0x0000000600007c02 */ /* 0x000fce0008000f00 */
.L_x_169:
[----:B-1----:R1:W2:Y:S02]  /*9420*/  SYNCS.PHASECHK.TRANS64.TRYWAIT P0, [R0+URZ], R3 ;  /* 0x00000003000075a7 */ /* 0x0022a400080011ff */
[----:B--2---:R-:W-:Y:S05]  /*9430*/  @!P0 NANOSLEEP.SYNCS 0x989680 ;  /* 0x009896800000895d */ /* 0x004fea0003900000 */
[----:B------:R-:W2:Y:S02]  /*9440*/  @!P0 SYNCS.PHASECHK.TRANS64 P0, [R0+URZ], R3 ;  /* 0x00000003000085a7 */ /* 0x000ea400080010ff */
[----:B--2---:R-:W-:Y:S05]  /*9450*/  @!P0 BRA `(.L_x_169) ;  /* 0xfffffffc00f08947 */ /* 0x004fea000383ffff */
[----:B------:R-:W-:Y:S05]  /*9460*/  BRA `(.L_x_170) ;  /* 0xffffffac00147947 */ /* 0x000fea000383ffff */
.L_x_82:
[----:B------:R-:W-:-:S07]  /*9470*/  MOV R0, UR11 ;  /* 0x0000000b00007c02 */ /* 0x000fce0008000f00 */
.L_x_171:
[----:B-1----:R1:W2:Y:S02]  /*9480*/  SYNCS.PHASECHK.TRANS64.TRYWAIT P1, [R0+URZ+0x110], R2 ;  /* 0x00011002000075a7 */ /* 0x0022a400080211ff */
[----:B--2---:R-:W-:Y:S05]  /*9490*/  @!P1 NANOSLEEP.SYNCS 0x989680 ;  /* 0x009896800000995d */ /* 0x004fea0003900000 */
[----:B------:R-:W2:Y:S02]  /*94a0*/  @!P1 SYNCS.PHASECHK.TRANS64 P1, [R0+URZ+0x110], R2 ;  /* 0x00011002000095a7 */ /* 0x000ea400080210ff */
[----:B--2---:R-:W-:Y:S05]  /*94b0*/  @!P1 BRA `(.L_x_171) ;  /* 0xfffffffc00f09947 */ /* 0x004fea000383ffff */
[----:B------:R-:W-:Y:S05]  /*94c0*/  BRA `(.L_x_172) ;  /* 0xffffffac00607947 */ /* 0x000fea000383ffff */
.L_x_87:
[----:B----4-:R4:W1:Y:S02]  /*94d0*/  SYNCS.PHASECHK.TRANS64.TRYWAIT P0, [R0+URZ+0x90], R2 ;  /* 0x00009002000075a7 */ /* 0x01086400080011ff */
[----:B-1----:R-:W-:Y:S05]  /*94e0*/  @!P0 NANOSLEEP.SYNCS 0x989680 ;  /* 0x009896800000895d */ /* 0x002fea0003900000 */
[----:B------:R-:W1:Y:S02]  /*94f0*/  @!P0 SYNCS.PHASECHK.TRANS64 P0, [R0+URZ+0x90], R2 ;  /* 0x00009002000085a7 */ /* 0x000e6400080010ff */
[----:B-1----:R-:W-:Y:S05]  /*9500*/  @!P0 BRA `(.L_x_87) ;  /* 0xfffffffc00f08947 */ /* 0x002fea000383ffff */
[----:B------:R-:W-:Y:S05]  /*9510*/  BRA `(.L_x_173) ;  /* 0xffffffb000707947 */ /* 0x000fea000383ffff */
.L_x_90:
[----:B------:R-:W-:Y:S07]  /*9520*/  MOV R0, UR6 ;  /* 0x0000000600007c02 */ /* 0x000fee0008000f00 */
.L_x_174:
[----:B-1----:R1:W4:Y:S02]  /*9530*/  SYNCS.PHASECHK.TRANS64.TRYWAIT P0, [R0+URZ+0x88], R2 ;  /* 0x00008802000075a7 */ /* 0x00232400080011ff */
[----:B----4-:R-:W-:Y:S05]  /*9540*/  @!P0 NANOSLEEP.SYNCS 0x989680 ;  /* 0x009896800000895d */ /* 0x010fea0003900000 */
[----:B------:R-:W4:Y:S02]  /*9550*/  @!P0 SYNCS.PHASECHK.TRANS64 P0, [R0+URZ+0x88], R2 ;  /* 0x00008802000085a7 */ /* 0x000f2400080010ff */
[----:B----4-:R-:W-:Y:S05]  /*9560*/  @!P0 BRA `(.L_x_174) ;  /* 0xfffffffc00f08947 */ /* 0x010fea000383ffff */
[----:B------:R-:W-:Y:S05]  /*9570*/  BRA `(.L_x_89) ;  /* 0xffffffb400507947 */ /* 0x000fea000383ffff */
.L_x_93:
[----:B------:R-:W-:Y:S07]  /*9580*/  MOV R0, UR6 ;  /* 0x0000000600007c02 */ /* 0x000fee0008000f00 */
.L_x_175:
[----:B-1----:R1:W2:Y:S02]  /*9590*/  SYNCS.PHASECHK.TRANS64.TRYWAIT P0, [R0+URZ+0x68], R14 ;  /* 0x0000680e000075a7 */ /* 0x0022a400080011ff */
[----:B--2---:R-:W-:Y:S05]  /*95a0*/  @!P0 NANOSLEEP.SYNCS 0x989680 ;  /* 0x009896800000895d */ /* 0x004fea0003900000 */
[----:B------:R-:W2:Y:S02]  /*95b0*/  @!P0 SYNCS.PHASECHK.TRANS64 P0, [R0+URZ+0x68], R14 ;  /* 0x0000680e000085a7 */ /* 0x000ea400080010ff */
[----:B--2---:R-:W-:Y:S05]  /*95c0*/  @!P0 BRA `(.L_x_175) ;  /* 0xfffffffc00f08947 */ /* 0x004fea000383ffff */
[----:B------:R-:W-:Y:S05]  /*95d0*/  BRA `(.L_x_176) ;  /* 0xffffffb400c87947 */ /* 0x000fea000383ffff */
.L_x_94:
[----:B------:R-:W-:Y:S07]  /*95e0*/  MOV R0, UR6 ;  /* 0x0000000600007c02 */ /* 0x000fee0008000f00 */
.L_x_177:
[----:B-1----:R1:W2:Y:S02]  /*95f0*/  SYNCS.PHASECHK.TRANS64.TRYWAIT P0, [R0+URZ+0x70], R14 ;  /* 0x0000700e000075a7 */ /* 0x0022a400080011ff */
[----:B--2---:R-:W-:Y:S05]  /*9600*/  @!P0 NANOSLEEP.SYNCS 0x989680 ;  /* 0x009896800000895d */ /* 0x004fea0003900000 */
[----:B------:R-:W2:Y:S02]  /*9610*/  @!P0 SYNCS.PHASECHK.TRANS64 P0, [R0+URZ+0x70], R14 ;  /* 0x0000700e000085a7 */ /* 0x000ea400080010ff */
[----:B--2---:R-:W-:Y:S05]  /*9620*/  @!P0 BRA `(.L_x_177) ;  /* 0xfffffffc00f08947 */ /* 0x004fea000383ffff */
[----:B------:R-:W-:Y:S05]  /*9630*/  BRA `(.L_x_178) ;  /* 0xffffffb8001c7947 */ /* 0x000fea000383ffff */
.L_x_95:
[----:B------:R-:W-:Y:S07]  /*9640*/  MOV R0, UR6 ;  /* 0x0000000600007c02 */ /* 0x000fee0008000f00 */
.L_x_179:
[----:B-1----:R1:W2:Y:S02]  /*9650*/  SYNCS.PHASECHK.TRANS64.TRYWAIT P0, [R0+URZ+0x78], R14 ;  /* 0x0000780e000075a7 */ /* 0x0022a400080011ff */
[----:B--2---:R-:W-:Y:S05]  /*9660*/  @!P0 NANOSLEEP.SYNCS 0x989680 ;  /* 0x009896800000895d */ /* 0x004fea0003900000 */
[----:B------:R-:W2:Y:S02]  /*9670*/  @!P0 SYNCS.PHASECHK.TRANS64 P0, [R0+URZ+0x78], R14 ;  /* 0x0000780e000085a7 */ /* 0x000ea400080010ff */
[----:B--2---:R-:W-:Y:S05]  /*9680*/  @!P0 BRA `(.L_x_179) ;  /* 0xfffffffc00f08947 */ /* 0x004fea000383ffff */
[----:B------:R-:W-:Y:S05]  /*9690*/  BRA `(.L_x_180) ;  /* 0xffffffb800bc7947 */ /* 0x000fea000383ffff */
.L_x_97:
[----:B------:R-:W-:-:S07]  /*96a0*/  MOV R0, UR6 ;  /* 0x0000000600007c02 */ /* 0x000fce0008000f00 */
.L_x_181:
[----:B-1----:R1:W2:Y:S02]  /*96b0*/  SYNCS.PHASECHK.TRANS64.TRYWAIT P0, [R0+URZ+0x68], R2 ;  /* 0x00006802000075a7 */ /* 0x0022a400080011ff */
[----:B--2---:R-:W-:Y:S05]  /*96c0*/  @!P0 NANOSLEEP.SYNCS 0x989680 ;  /* 0x009896800000895d */ /* 0x004fea0003900000 */
[----:B------:R-:W2:Y:S02]  /*96d0*/  @!P0 SYNCS.PHASECHK.TRANS64 P0, [R0+URZ+0x68], R2 ;  /* 0x00006802000085a7 */ /* 0x000ea400080010ff */
[----:B--2---:R-:W-:Y:S05]  /*96e0*/  @!P0 BRA `(.L_x_181) ;  /* 0xfffffffc00f08947 */ /* 0x004fea000383ffff */
[----:B------:R-:W-:Y:S05]  /*96f0*/  BRA `(.L_x_182) ;  /* 0xffffffbc00447947 */ /* 0x000fea000383ffff */
.L_x_98:
[----:B-1----:R-:W-:-:S07]  /*9700*/  MOV R0, UR6 ;  /* 0x0000000600007c02 */ /* 0x002fce0008000f00 */
.L_x_183:
[----:B-1----:R1:W2:Y:S02]  /*9710*/  SYNCS.PHASECHK.TRANS64.TRYWAIT P0, [R0+URZ+0x70], R2 ;  /* 0x00007002000075a7 */ /* 0x0022a400080011ff */
[----:B--2---:R-:W-:Y:S05]  /*9720*/  @!P0 NANOSLEEP.SYNCS 0x989680 ;  /* 0x009896800000895d */ /* 0x004fea0003900000 */
[----:B------:R-:W2:Y:S02]  /*9730*/  @!P0 SYNCS.PHASECHK.TRANS64 P0, [R0+URZ+0x70], R2 ;  /* 0x00007002000085a7 */ /* 0x000ea400080010ff */
[----:B--2---:R-:W-:Y:S05]  /*9740*/  @!P0 BRA `(.L_x_183) ;  /* 0xfffffffc00f08947 */ /* 0x004fea000383ffff */
[----:B------:R-:W-:Y:S05]  /*9750*/  BRA `(.L_x_184) ;  /* 0xffffffbc00347947 */ /* 0x000fea000383ffff */
.L_x_100:
[----:B--2---:R2:W3:Y:S02]  /*9760*/  SYNCS.PHASECHK.TRANS64.TRYWAIT P0, [R0+URZ+0x90], R2 ;  /* 0x00009002000075a7 */ /* 0x0044e400080011ff */
[----:B---3--:R-:W-:Y:S05]  /*9770*/  @!P0 NANOSLEEP.SYNCS 0x989680 ;  /* 0x009896800000895d */ /* 0x008fea0003900000 */
[----:B------:R-:W3:Y:S02]  /*9780*/  @!P0 SYNCS.PHASECHK.TRANS64 P0, [R0+URZ+0x90], R2 ;  /* 0x00009002000085a7 */ /* 0x000ee400080010ff */
[----:B---3--:R-:W-:Y:S05]  /*9790*/  @!P0 BRA `(.L_x_100) ;  /* 0xfffffffc00f08947 */ /* 0x008fea000383ffff */
[----:B------:R-:W-:Y:S05]  /*97a0*/  BRA `(.L_x_185) ;  /* 0xffffffc000107947 */ /* 0x000fea000383ffff */
.L_x_111:
[----:B-1----:R-:W-:Y:S04]  /*97b0*/  MOV R2, UR48 ;  /* 0x0000003000027c02 */ /* 0x002fe80008000f00 */
[----:B------:R1:W3:Y:S03]  /*97c0*/  SYNCS.PHASECHK.TRANS64.TRYWAIT P1, [R2+URZ+0x50], R3 ;  /* 0x00005003020075a7 */ /* 0x0002e600080211ff */
[----:B---3--:R-:W-:Y:S05]  /*97d0*/  @!P1 NANOSLEEP.SYNCS 0x989680 ;  /* 0x009896800000995d */ /* 0x008fea0003900000 */
[----:B------:R-:W3:Y:S02]  /*97e0*/  @!P1 SYNCS.PHASECHK.TRANS64 P1, [R2+URZ+0x50], R3 ;  /* 0x00005003020095a7 */ /* 0x000ee400080210ff */
[----:B---3--:R-:W-:Y:S05]  /*97f0*/  @!P1 BRA `(.L_x_111) ;  /* 0xfffffffc00ec9947 */ /* 0x008fea000383ffff */
[----:B------:R-:W-:Y:S05]  /*9800*/  BRA `(.L_x_110) ;  /* 0xffffffcc001c7947 */ /* 0x000fea000383ffff */
.L_x_113:
[----:B-1----:R1:W4:Y:S02]  /*9810*/  SYNCS.PHASECHK.TRANS64.TRYWAIT P0, [R112+URZ+0xb0], R0 ;  /* 0x0000b000700075a7 */ /* 0x00232400080011ff */
[----:B----4-:R-:W-:Y:S05]  /*9820*/  @!P0 NANOSLEEP.SYNCS 0x989680 ;  /* 0x009896800000895d */ /* 0x010fea0003900000 */
[----:B------:R-:W4:Y:S02]  /*9830*/  @!P0 SYNCS.PHASECHK.TRANS64 P0, [R112+URZ+0xb0], R0 ;  /* 0x0000b000700085a7 */ /* 0x000f2400080010ff */
[----:B----4-:R-:W-:Y:S05]  /*9840*/  @!P0 BRA `(.L_x_113) ;  /* 0xfffffffc00f08947 */ /* 0x010fea000383ffff */
[----:B------:R-:W-:Y:S05]  /*9850*/  BRA `(.L_x_112) ;  /* 0xffffffcc00447947 */ /* 0x000fea000383ffff */
.L_x_122:
[----:B--2---:R2:W4:Y:S02]  /*9860*/  SYNCS.PHASECHK.TRANS64.TRYWAIT P0, [R2+URZ+0x50], R0 ;  /* 0x00005000020075a7 */ /* 0x00452400080011ff */
[----:B----4-:R-:W-:Y:S05]  /*9870*/  @!P0 NANOSLEEP.SYNCS 0x989680 ;  /* 0x009896800000895d */ /* 0x010fea0003900000 */
[----:B------:R-:W4:Y:S02]  /*9880*/  @!P0 SYNCS.PHASECHK.TRANS64 P0, [R2+URZ+0x50], R0 ;  /* 0x00005000020085a7 */ /* 0x000f2400080010ff */
[----:B----4-:R-:W-:Y:S05]  /*9890*/  @!P0 BRA `(.L_x_122) ;  /* 0xfffffffc00f08947 */ /* 0x010fea000383ffff */
[----:B------:R-:W-:Y:S05]  /*98a0*/  BRA `(.L_x_121) ;  /* 0xffffffd800347947 */ /* 0x000fea000383ffff */
.L_x_131:
[----:B--2---:R2:W4:Y:S02]  /*98b0*/  SYNCS.PHASECHK.TRANS64.TRYWAIT P0, [R4+URZ+0x50], R5 ;  /* 0x00005005040075a7 */ /* 0x00452400080011ff */
[----:B----4-:R-:W-:Y:S05]  /*98c0*/  @!P0 NANOSLEEP.SYNCS 0x989680 ;  /* 0x009896800000895d */ /* 0x010fea0003900000 */
[----:B------:R-:W4:Y:S02]  /*98d0*/  @!P0 SYNCS.PHASECHK.TRANS64 P0, [R4+URZ+0x50], R5 ;  /* 0x00005005040085a7 */ /* 0x000f2400080010ff */
[----:B----4-:R-:W-:Y:S05]  /*98e0*/  @!P0 BRA `(.L_x_131) ;  /* 0xfffffffc00f08947 */ /* 0x010fea000383ffff */
[----:B------:R-:W-:Y:S05]  /*98f0*/  BRA `(.L_x_130) ;  /* 0xffffffe400507947 */ /* 0x000fea000383ffff */
        .weak           $__internal_0_$__cuda_sm10x_tcgen05_guardrail_trap_col_being_dealloced_not_returned_by_alloc
        .type           $__internal_0_$__cuda_sm10x_tcgen05_guardrail_trap_col_being_dealloced_not_returned_by_alloc,@function
        .size           $__internal_0_$__cuda_sm10x_tcgen05_guardrail_trap_col_being_dealloced_not_returned_by_alloc,($__internal_1_$__cuda_sm10x_tcgen05_guardrail_trap_phase_invalid_during_alloc - $__internal_0_$__cuda_sm10x_tcgen05_guardrail_trap_col_being_dealloced_not_returned_by_alloc)
$__internal_0_$__cuda_sm10x_tcgen05_guardrail_trap_col_being_dealloced_not_returned_by_alloc:
[----:B------:R-:W-:Y:S05]  /*9900*/  BPT.TRAP 0x1 ;  /* 0x000000040000795c */ /* 0x000fea0000300000 */
[----:B------:R-:W-:-:S04]  /*9910*/  HFMA2 R3, -RZ, RZ, 0, 0 ;  /* 0x00000000ff037431 */ /* 0x000fc800000001ff */
[----:B------:R-:W-:Y:S05]  /*9920*/  RET.REL.NODEC R2 `(_ZN7cutlass13device_kernelINS_4gemm6kernel13GemmUniversalIN4cute5tupleIJiiiiEEENS1_10collective13CollectiveMmaINS1_35MainloopSm100TmaUmmaWarpSpecializedILi5ELi2ELi4ENS5_IJNS4_1CILi2EEENSA_ILi1EEESC_EEEEENS5_IJNSA_ILi128EEENSA_ILi192EEESF_EEENS_6half_tENS5_IJlSC_lEEESI_SJ_NS4_8TiledMMAINS4_8MMA_AtomIJNS4_26SM100_MMA_F16BF16_2x1SM_SSISI_SI_fLi128ELi192ELNS4_4UMMA5MajorE0ELSO_0ELNSN_7ScaleInE0ELSP_0EEEEEENS4_6LayoutINS5_IJSC_SC_SC_EEENS5_IJNSA_ILi0EEESU_SU_EEEEENS5_IJNS4_10UnderscoreESX_SX_EEEEENS4_18SM100_TMA_2SM_LOADENS4_14ComposedLayoutINS4_7SwizzleILi3ELi4ELi3EEENS4_18smem_ptr_flag_bitsILi16EEENSS_INS5_IJNSA_ILi8EEENSA_ILi64EEEEEENS5_IJS17_SC_EEEEEEEvNS4_8identityES10_S1B_vS1C_EENS_8epilogue10collective18CollectiveEpilogueINS1E_23Sm100TmaWarpSpecializedILi3ELi2ELi32ELb1ELb0EEEJNS5_IJS17_SG_SF_EEENS5_IJNSS_IS17_SC_EENSS_INS5_IJNSA_ILi32EEESB_EEENS5_IJSC_NSA_ILi96EEEEEEEEEEESI_SJ_SI_SJ_NS1E_6fusion15FusionCallbacksIS1I_NS1R_17LinearCombinationISI_fSI_fLNS_15FloatRoundStyleE2EEES1J_S1Q_JEEENS4_5SM1004TMEM4LOAD26SM100_TMEM_LOAD_32dp32b32xENS4_13SM90_TMA_LOADENS11_INS12_ILi2ELi4ELi3EEES15_NSS_INS5_IJS16_S1L_EEENS5_IJS1L_SC_EEEEEEENS4_39AutoVectorizingCopyWithAssumedAlignmentILi128EEENS4_14SM90_TMA_STOREES26_S28_S28_EEEvvEEEEvNT_6ParamsE) ;  /* 0xffffff6402b47950 */ /* 0x000fea0003c3ffff */
        .weak           $__internal_1_$__cuda_sm10x_tcgen05_guardrail_trap_phase_invalid_during_alloc
        .type           $__internal_1_$__cuda_sm10x_tcgen05_guardrail_trap_phase_invalid_during_alloc,@function
        .size           $__internal_1_$__cuda_sm10x_tcgen05_guardrail_trap_phase_invalid_during_alloc,($__internal_2_$__cuda_sm10x_tcgen05_guardrail_trap_unallocated_columns_being_dealloced - $__internal_1_$__cuda_sm10x_tcgen05_guardrail_trap_phase_invalid_during_alloc)
$__internal_1_$__cuda_sm10x_tcgen05_guardrail_trap_phase_invalid_during_alloc:
[----:B------:R-:W-:Y:S05]  /*9930*/  BPT.TRAP 0x1 ;  /* 0x000000040000795c */ /* 0x000fea0000300000 */
[----:B------:R-:W-:-:S04]  /*9940*/  MOV R3, 0x0 ;  /* 0x0000000000037802 */ /* 0x000fc80000000f00 */
[----:B------:R-:W-:Y:S05]  /*9950*/  RET.REL.NODEC R2 `(_ZN7cutlass13device_kernelINS_4gemm6kernel13GemmUniversalIN4cute5tupleIJiiiiEEENS1_10collective13CollectiveMmaINS1_35MainloopSm100TmaUmmaWarpSpecializedILi5ELi2ELi4ENS5_IJNS4_1CILi2EEENSA_ILi1EEESC_EEEEENS5_IJNSA_ILi128EEENSA_ILi192EEESF_EEENS_6half_tENS5_IJlSC_lEEESI_SJ_NS4_8TiledMMAINS4_8MMA_AtomIJNS4_26SM100_MMA_F16BF16_2x1SM_SSISI_SI_fLi128ELi192ELNS4_4UMMA5MajorE0ELSO_0ELNSN_7ScaleInE0ELSP_0EEEEEENS4_6LayoutINS5_IJSC_SC_SC_EEENS5_IJNSA_ILi0EEESU_SU_EEEEENS5_IJNS4_10UnderscoreESX_SX_EEEEENS4_18SM100_TMA_2SM_LOADENS4_14ComposedLayoutINS4_7SwizzleILi3ELi4ELi3EEENS4_18smem_ptr_flag_bitsILi16EEENSS_INS5_IJNSA_ILi8EEENSA_ILi64EEEEEENS5_IJS17_SC_EEEEEEEvNS4_8identityES10_S1B_vS1C_EENS_8epilogue10collective18CollectiveEpilogueINS1E_23Sm100TmaWarpSpecializedILi3ELi2ELi32ELb1ELb0EEEJNS5_IJS17_SG_SF_EEENS5_IJNSS_IS17_SC_EENSS_INS5_IJNSA_ILi32EEESB_EEENS5_IJSC_NSA_ILi96EEEEEEEEEEESI_SJ_SI_SJ_NS1E_6fusion15FusionCallbacksIS1I_NS1R_17LinearCombinationISI_fSI_fLNS_15FloatRoundStyleE2EEES1J_S1Q_JEEENS4_5SM1004TMEM4LOAD26SM100_TMEM_LOAD_32dp32b32xENS4_13SM90_TMA_LOADENS11_INS12_ILi2ELi4ELi3EEES15_NSS_INS5_IJS16_S1L_EEENS5_IJS1L_SC_EEEEEEENS4_39AutoVectorizingCopyWithAssumedAlignmentILi128EEENS4_14SM90_TMA_STOREES26_S28_S28_EEEvvEEEEvNT_6ParamsE) ;  /* 0xffffff6402a87950 */ /* 0x000fea0003c3ffff */
        .weak           $__internal_2_$__cuda_sm10x_tcgen05_guardrail_trap_unallocated_columns_being_dealloced
        .type           $__internal_2_$__cuda_sm10x_tcgen05_guardrail_trap_unallocated_columns_being_dealloced,@function
        .size           $__internal_2_$__cuda_sm10x_tcgen05_guardrail_trap_unallocated_columns_being_dealloced,(.L_x_187 - $__internal_2_$__cuda_sm10x_tcgen05_guardrail_trap_unallocated_columns_being_dealloced)
$__internal_2_$__cuda_sm10x_tcgen05_guardrail_trap_unallocated_columns_being_dealloced:
[----:B------:R-:W-:Y:S05]  /*9960*/  BPT.TRAP 0x1 ;  /* 0x000000040000795c */ /* 0x000fea0000300000 */
[----:B------:R-:W-:-:S04]  /*9970*/  HFMA2 R3, -RZ, RZ, 0, 0 ;  /* 0x00000000ff037431 */ /* 0x000fc800000001ff */
[----:B------:R-:W-:Y:S05]  /*9980*/  RET.REL.NODEC R2 `(_ZN7cutlass13device_kernelINS_4gemm6kernel13GemmUniversalIN4cute5tupleIJiiiiEEENS1_10collective13CollectiveMmaINS1_35MainloopSm100TmaUmmaWarpSpecializedILi5ELi2ELi4ENS5_IJNS4_1CILi2EEENSA_ILi1EEESC_EEEEENS5_IJNSA_ILi128EEENSA_ILi192EEESF_EEENS_6half_tENS5_IJlSC_lEEESI_SJ_NS4_8TiledMMAINS4_8MMA_AtomIJNS4_26SM100_MMA_F16BF16_2x1SM_SSISI_SI_fLi128ELi192ELNS4_4UMMA5MajorE0ELSO_0ELNSN_7ScaleInE0ELSP_0EEEEEENS4_6LayoutINS5_IJSC_SC_SC_EEENS5_IJNSA_ILi0EEESU_SU_EEEEENS5_IJNS4_10UnderscoreESX_SX_EEEEENS4_18SM100_TMA_2SM_LOADENS4_14ComposedLayoutINS4_7SwizzleILi3ELi4ELi3EEENS4_18smem_ptr_flag_bitsILi16EEENSS_INS5_IJNSA_ILi8EEENSA_ILi64EEEEEENS5_IJS17_SC_EEEEEEEvNS4_8identityES10_S1B_vS1C_EENS_8epilogue10collective18CollectiveEpilogueINS1E_23Sm100TmaWarpSpecializedILi3ELi2ELi32ELb1ELb0EEEJNS5_IJS17_SG_SF_EEENS5_IJNSS_IS17_SC_EENSS_INS5_IJNSA_ILi32EEESB_EEENS5_IJSC_NSA_ILi96EEEEEEEEEEESI_SJ_SI_SJ_NS1E_6fusion15FusionCallbacksIS1I_NS1R_17LinearCombinationISI_fSI_fLNS_15FloatRoundStyleE2EEES1J_S1Q_JEEENS4_5SM1004TMEM4LOAD26SM100_TMEM_LOAD_32dp32b32xENS4_13SM90_TMA_LOADENS11_INS12_ILi2ELi4ELi3EEES15_NSS_INS5_IJS16_S1L_EEENS5_IJS1L_SC_EEEEEEENS4_39AutoVectorizingCopyWithAssumedAlignmentILi128EEENS4_14SM90_TMA_STOREES26_S28_S28_EEEvvEEEEvNT_6ParamsE) ;  /* 0xffffff64029c7950 */ /* 0x000fea0003c3ffff */
.L_x_186:
[----:B------:R-:W-:-:S00]  /*9990*/  BRA `(.L_x_186) ;  /* 0xfffffffc00fc7947 */ /* 0x000fc0000383ffff */
[----:B------:R-:W-:-:S00]  /*99a0*/  NOP ;  /* 0x0000000000007918 */ /* 0x000fc00000000000 */
        /* <DEDUP_REMOVED lines=13> */
.L_x_187:


//--------------------- .nv.global.init           --------------------------
	.section	.nv.global.init,"aw",@progbits
.nv.global.init:
	.type		$str$27,@object
	.size		$str$27,($str$28 - $str$27)
$str$27:
        /*0000*/ 	.byte	0x28, 0x61, 0x64, 0x64, 0x72, 0x65, 0x73, 0x73, 0x20, 0x26, 0x20, 0x6d, 0x61, 0x73, 0x6b, 0x29
        /*0010*/ 	.byte	0x20, 0x3d, 0x3d, 0x20, 0x30, 0x00
	.type		$str$28,@object
	.size		$str$28,($str$26 - $str$28)
$str$28:
        /*0016*/ 	.byte	0x2f, 0x74, 0x6d, 0x70, 0x2f, 0x63, 0x75, 0x74, 0x6c, 0x61, 0x73, 0x73, 0x5f, 0x73, 0x77, 0x65
        /*0026*/ 	.byte	0x65, 0x70, 0x5f, 0x73, 0x72, 0x63, 0x2f, 0x69, 0x6e, 0x63, 0x6c, 0x75, 0x64, 0x65, 0x2f, 0x63
        /*0036*/ 	.byte	0x75, 0x74, 0x65, 0x2f, 0x70, 0x6f, 0x69, 0x6e, 0x74, 0x65, 0x72, 0x5f, 0x66, 0x6c, 0x61, 0x67
        /*0046*/ 	.byte	0x67, 0x65, 0x64, 0x2e, 0x68, 0x70, 0x70, 0x00
	.type		$str$26,@object
	.size		$str$26,($str$25 - $str$26)
$str$26:
        /*004e*/ 	.byte	0x2f, 0x74, 0x6d, 0x70, 0x2f, 0x63, 0x75, 0x74, 0x6c, 0x61, 0x73, 0x73, 0x5f, 0x73, 0x77, 0x65
        /*005e*/ 	.byte	0x65, 0x70, 0x5f, 0x73, 0x72, 0x63, 0x2f, 0x69, 0x6e, 0x63, 0x6c, 0x75, 0x64, 0x65, 0x2f, 0x63
        /*006e*/ 	.byte	0x75, 0x74, 0x65, 0x2f, 0x61, 0x74, 0x6f, 0x6d, 0x2f, 0x63, 0x6f, 0x70, 0x79, 0x5f, 0x74, 0x72
        /*007e*/ 	.byte	0x61, 0x69, 0x74, 0x73, 0x5f, 0x73, 0x6d, 0x31, 0x30, 0x30, 0x2e, 0x68, 0x70, 0x70, 0x00
	.type		$str$25,@object
	.size		$str$25,(__unnamed_1 - $str$25)
$str$25:
        /*008d*/ 	.byte	0x28, 0x28, 0x75, 0x69, 0x6e, 0x74, 0x33, 0x32, 0x5f, 0x74, 0x28, 0x74, 0x68, 0x72, 0x65, 0x61
        /*009d*/ 	.byte	0x64, 0x49, 0x64, 0x78, 0x2e, 0x78, 0x29, 0x20, 0x2f, 0x20, 0x33, 0x32, 0x29, 0x20, 0x25, 0x20
        /*00ad*/ 	.byte	0x34, 0x29, 0x20, 0x3d, 0x3d, 0x20, 0x28, 0x28, 0x28, 0x74, 0x6d, 0x65, 0x6d, 0x5f, 0x61, 0x64
        /*00bd*/ 	.byte	0x64, 0x72, 0x20, 0x3e, 0x3e, 0x20, 0x31, 0x36, 0x29, 0x20, 0x2f, 0x20, 0x33, 0x32, 0x29, 0x20
        /*00cd*/ 	.byte	0x25, 0x20, 0x34, 0x29, 0x00
	.type		__unnamed_1,@object
	.size		__unnamed_1,(__unnamed_2 - __unnamed_1)
__unnamed_1:
        /*00d2*/ 	.byte	0x61, 0x75, 0x74, 0x6f, 0x20, 0x63, 0x75, 0x74, 0x65, 0x3a, 0x3a, 0x61, 0x73, 0x5f, 0x70, 0x6f
        /* <DEDUP_REMOVED lines=24> */
        /*0262*/ 	.byte	0x39, 0x36, 0x3e, 0x3e, 0x3e, 0x3e, 0x5d, 0x00
	.type		__unnamed_2,@object
	.size		__unnamed_2,(.L_2 - __unnamed_2)
__unnamed_2:
        /* <DEDUP_REMOVED lines=42> */
        /*050a*/ 	.byte	0x3e, 0x3e, 0x5d, 0x00
.L_2:


//--------------------- .nv.shared._ZN7cutlass13device_kernelINS_4gemm6kernel13GemmUniversalIN4cute5tupleIJiiiiEEENS1_10collective13CollectiveMmaINS1_35MainloopSm100TmaUmmaWarpSpecializedILi5ELi2ELi4ENS5_IJNS4_1CILi2EEENSA_ILi1EEESC_EEEEENS5_IJNSA_ILi128EEENSA_ILi192EEESF_EEENS_6half_tENS5_IJlSC_lEEESI_SJ_NS4_8TiledMMAINS4_8MMA_AtomIJNS4_26SM100_MMA_F16BF16_2x1SM_SSISI_SI_fLi128ELi192ELNS4_4UMMA5MajorE0ELSO_0ELNSN_7ScaleInE0ELSP_0EEEEEENS4_6LayoutINS5_IJSC_SC_SC_EEENS5_IJNSA_ILi0EEESU_SU_EEEEENS5_IJNS4_10UnderscoreESX_SX_EEEEENS4_18SM100_TMA_2SM_LOADENS4_14ComposedLayoutINS4_7SwizzleILi3ELi4ELi3EEENS4_18smem_ptr_flag_bitsILi16EEENSS_INS5_IJNSA_ILi8EEENSA_ILi64EEEEEENS5_IJS17_SC_EEEEEEEvNS4_8identityES10_S1B_vS1C_EENS_8epilogue10collective18CollectiveEpilogueINS1E_23Sm100TmaWarpSpecializedILi3ELi2ELi32ELb1ELb0EEEJNS5_IJS17_SG_SF_EEENS5_IJNSS_IS17_SC_EENSS_INS5_IJNSA_ILi32EEESB_EEENS5_IJSC_NSA_ILi96EEEEEEEEEEESI_SJ_SI_SJ_NS1E_6fusion15FusionCallbacksIS1I_NS1R_17LinearCombinationISI_fSI_fLNS_15FloatRoundStyleE2EEES1J_S1Q_JEEENS4_5SM1004TMEM4LOAD26SM100_TMEM_LOAD_32dp32b32xENS4_13SM90_TMA_LOADENS11_INS12_ILi2ELi4ELi3EEES15_NSS_INS5_IJS16_S1L_EEENS5_IJS1L_SC_EEEEEEENS4_39AutoVectorizingCopyWithAssumedAlignmentILi128EEENS4_14SM90_TMA_STOREES26_S28_S28_EEEvvEEEEvNT_6ParamsE --------------------------
	.section	.nv.shared._ZN7cutlass13device_kernelINS_4gemm6kernel13GemmUniversalIN4cute5tupleIJiiiiEEENS1_10collective13CollectiveMmaINS1_35MainloopSm100TmaUmmaWarpSpecializedILi5ELi2ELi4ENS5_IJNS4_1CILi2EEENSA_ILi1EEESC_EEEEENS5_IJNSA_ILi128EEENSA_ILi192EEESF_EEENS_6half_tENS5_IJlSC_lEEESI_SJ_NS4_8TiledMMAINS4_8MMA_AtomIJNS4_26SM100_MMA_F16BF16_2x1SM_SSISI_SI_fLi128ELi192ELNS4_4UMMA5MajorE0ELSO_0ELNSN_7ScaleInE0ELSP_0EEEEEENS4_6LayoutINS5_IJSC_SC_SC_EEENS5_IJNSA_ILi0EEESU_SU_EEEEENS5_IJNS4_10UnderscoreESX_SX_EEEEENS4_18SM100_TMA_2SM_LOADENS4_14ComposedLayoutINS4_7SwizzleILi3ELi4ELi3EEENS4_18smem_ptr_flag_bitsILi16EEENSS_INS5_IJNSA_ILi8EEENSA_ILi64EEEEEENS5_IJS17_SC_EEEEEEEvNS4_8identityES10_S1B_vS1C_EENS_8epilogue10collective18CollectiveEpilogueINS1E_23Sm100TmaWarpSpecializedILi3ELi2ELi32ELb1ELb0EEEJNS5_IJS17_SG_SF_EEENS5_IJNSS_IS17_SC_EENSS_INS5_IJNSA_ILi32EEESB_EEENS5_IJSC_NSA_ILi96EEEEEEEEEEESI_SJ_SI_SJ_NS1E_6fusion15FusionCallbacksIS1I_NS1R_17LinearCombinationISI_fSI_fLNS_15FloatRoundStyleE2EEES1J_S1Q_JEEENS4_5SM1004TMEM4LOAD26SM100_TMEM_LOAD_32dp32b32xENS4_13SM90_TMA_LOADENS11_INS12_ILi2ELi4ELi3EEES15_NSS_INS5_IJS16_S1L_EEENS5_IJS1L_SC_EEEEEEENS4_39AutoVectorizingCopyWithAssumedAlignmentILi128EEENS4_14SM90_TMA_STOREES26_S28_S28_EEEvvEEEEvNT_6ParamsE,"aw",@nobits
	.sectionflags	@""
	.align	16
	.zero		1024


//--------------------- .nv.shared.reserved.0     --------------------------
	.section	.nv.shared.reserved.0,"aw",@nobits
	.weak		__nv_reservedSMEM_offset_0_alias
	.size		__nv_reservedSMEM_offset_0_alias, 0, 64
	.other		__nv_reservedSMEM_offset_0_alias,@"STO_CUDA_RESERVED_SHARED STV_DEFAULT"
__nv_reservedSMEM_offset_0_alias:
	.zero		0
.nv.shared.reserved.0:
	.zero		64
	.weak		__nv_reservedSMEM_tcgen05_partition
	.type		__nv_reservedSMEM_tcgen05_partition,@object
	.size		__nv_reservedSMEM_tcgen05_partition,(.L_0 - __nv_reservedSMEM_tcgen05_partition)
__nv_reservedSMEM_tcgen05_partition:
	.zero		32
.L_0:


//--------------------- .nv.global                --------------------------
	.section	.nv.global,"aw",@nobits
.nv.global:
	.type		_ZN40_INTERNAL_259272ca_4_k_cu_4bdb5bb9_254544cute1_E,@object
	.size		_ZN40_INTERNAL_259272ca_4_k_cu_4bdb5bb9_254544cute1_E,(_ZN40_INTERNAL_259272ca_4_k_cu_4bdb5bb9_254544cuda3std3__45__cpo6cbeginE - _ZN40_INTERNAL_259272ca_4_k_cu_4bdb5bb9_254544cute1_E)
_ZN40_INTERNAL_259272ca_4_k_cu_4bdb5bb9_254544cute1_E:
	.zero		1
	.type		_ZN40_INTERNAL_259272ca_4_k_cu_4bdb5bb9_254544cuda3std3__45__cpo6cbeginE,@object
	.size		_ZN40_INTERNAL_259272ca_4_k_cu_4bdb5bb9_254544cuda3std3__45__cpo6cbeginE,(_ZN40_INTERNAL_259272ca_4_k_cu_4bdb5bb9_254544cuda3std3__48in_placeE - _ZN40_INTERNAL_259272ca_4_k_cu_4bdb5bb9_254544cuda3std3__45__cpo6cbeginE)
_ZN40_INTERNAL_259272ca_4_k_cu_4bdb5bb9_254544cuda3std3__45__cpo6cbeginE:
	.zero		1
	.type		_ZN40_INTERNAL_259272ca_4_k_cu_4bdb5bb9_254544cuda3std3__48in_placeE,@object
	.size		_ZN40_INTERNAL_259272ca_4_k_cu_4bdb5bb9_254544cuda3std3__48in_placeE,(_ZN40_INTERNAL_259272ca_4_k_cu_4bdb5bb9_254544cuda3std6ranges3__45__cpo9iter_moveE - _ZN40_INTERNAL_259272ca_4_k_cu_4bdb5bb9_254544cuda3std3__48in_placeE)
_ZN40_INTERNAL_259272ca_4_k_cu_4bdb5bb9_254544cuda3std3__48in_placeE:
	.zero		1
	.type		_ZN40_INTERNAL_259272ca_4_k_cu_4bdb5bb9_254544cuda3std6ranges3__45__cpo9iter_moveE,@object
	.size		_ZN40_INTERNAL_259272ca_4_k_cu_4bdb5bb9_254544cuda3std6ranges3__45__cpo9iter_moveE,(_ZN40_INTERNAL_259272ca_4_k_cu_4bdb5bb9_254544cuda3std3__45__cpo5beginE - _ZN40_INTERNAL_259272ca_4_k_cu_4bdb5bb9_254544cuda3std6ranges3__45__cpo9iter_moveE)
_ZN40_INTERNAL_259272ca_4_k_cu_4bdb5bb9_254544cuda3std6ranges3__45__cpo9iter_moveE:
	.zero		1
	.type		_ZN40_INTERNAL_259272ca_4_k_cu_4bdb5bb9_254544cuda3std3__45__cpo5beginE,@object
	.size		_ZN40_INTERNAL_259272ca_4_k_cu_4bdb5bb9_254544cuda3std3__45__cpo5beginE,(_ZN40_INTERNAL_259272ca_4_k_cu_4bdb5bb9_254544cuda3std3__442_GLOBAL__N__259272ca_4_k_cu_4bdb5bb9_254546ignoreE - _ZN40_INTERNAL_259272ca_4_k_cu_4bdb5bb9_254544cuda3std3__45__cpo5beginE)
_ZN40_INTERNAL_259272ca_4_k_cu_4bdb5bb9_254544cuda3std3__45__cpo5beginE:
	.zero		1
	.type		_ZN40_INTERNAL_259272ca_4_k_cu_4bdb5bb9_254544cuda3std3__442_GLOBAL__N__259272ca_4_k_cu_4bdb5bb9_254546ignoreE,@object
	.size		_ZN40_INTERNAL_259272ca_4_k_cu_4bdb5bb9_254544cuda3std3__442_GLOBAL__N__259272ca_4_k_cu_4bdb5bb9_254546ignoreE,(_ZN40_INTERNAL_259272ca_4_k_cu_4bdb5bb9_254544cute7productE - _ZN40_INTERNAL_259272ca_4_k_cu_4bdb5bb9_254544cuda3std3__442_GLOBAL__N__259272ca_4_k_cu_4bdb5bb9_254546ignoreE)
_ZN40_INTERNAL_259272ca_4_k_cu_4bdb5bb9_254544cuda3std3__442_GLOBAL__N__259272ca_4_k_cu_4bdb5bb9_254546ignoreE:
	.zero		1
	.type		_ZN40_INTERNAL_259272ca_4_k_cu_4bdb5bb9_254544cute7productE,@object
	.size		_ZN40_INTERNAL_259272ca_4_k_cu_4bdb5bb9_254544cute7productE,(_ZN40_INTERNAL_259272ca_4_k_cu_4bdb5bb9_254544cuda3std3__45__cpo3endE - _ZN40_INTERNAL_259272ca_4_k_cu_4bdb5bb9_254544cute7productE)
_ZN40_INTERNAL_259272ca_4_k_cu_4bdb5bb9_254544cute7productE:
	.zero		1
	.type		_ZN40_INTERNAL_259272ca_4_k_cu_4bdb5bb9_254544cuda3std3__45__cpo3endE,@object
	.size		_ZN40_INTERNAL_259272ca_4_k_cu_4bdb5bb9_254544cuda3std3__45__cpo3endE,(_ZN40_INTERNAL_259272ca_4_k_cu_4bdb5bb9_254544cuda3std3__419piecewise_constructE - _ZN40_INTERNAL_259272ca_4_k_cu_4bdb5bb9_254544cuda3std3__45__cpo3endE)
_ZN40_INTERNAL_259272ca_4_k_cu_4bdb5bb9_254544cuda3std3__45__cpo3endE:
	.zero		1
	.type		_ZN40_INTERNAL_259272ca_4_k_cu_4bdb5bb9_254544cuda3std3__419piecewise_constructE,@object
	.size		_ZN40_INTERNAL_259272ca_4_k_cu_4bdb5bb9_254544cuda3std3__419piecewise_constructE,(_ZN40_INTERNAL_259272ca_4_k_cu_4bdb5bb9_254544cuda3std3__45__cpo4cendE - _ZN40_INTERNAL_259272ca_4_k_cu_4bdb5bb9_254544cuda3std3__419piecewise_constructE)
_ZN40_INTERNAL_259272ca_4_k_cu_4bdb5bb9_254544cuda3std3__419piecewise_constructE:
	.zero		1
	.type		_ZN40_INTERNAL_259272ca_4_k_cu_4bdb5bb9_254544cuda3std3__45__cpo4cendE,@object
	.size		_ZN40_INTERNAL_259272ca_4_k_cu_4bdb5bb9_254544cuda3std3__45__cpo4cendE,(_ZN40_INTERNAL_259272ca_4_k_cu_4bdb5bb9_254544cuda3std6ranges3__45__cpo4swapE - _ZN40_INTERNAL_259272ca_4_k_cu_4bdb5bb9_254544cuda3std3__45__cpo4cendE)
_ZN40_INTERNAL_259272ca_4_k_cu_4bdb5bb9_254544cuda3std3__45__cpo4cendE:
	.zero		1
	.type		_ZN40_INTERNAL_259272ca_4_k_cu_4bdb5bb9_254544cuda3std6ranges3__45__cpo4swapE,@object
	.size		_ZN40_INTERNAL_259272ca_4_k_cu_4bdb5bb9_254544cuda3std6ranges3__45__cpo4swapE,(.L_10 - _ZN40_INTERNAL_259272ca_4_k_cu_4bdb5bb9_254544cuda3std6ranges3__45__cpo4swapE)
_ZN40_INTERNAL_259272ca_4_k_cu_4bdb5bb9_254544cuda3std6ranges3__45__cpo4swapE:
	.zero		1
.L_10:


//--------------------- .nv.constant0._ZN7cutlass13device_kernelINS_4gemm6kernel13GemmUniversalIN4cute5tupleIJiiiiEEENS1_10collective13CollectiveMmaINS1_35MainloopSm100TmaUmmaWarpSpecializedILi5ELi2ELi4ENS5_IJNS4_1CILi2EEENSA_ILi1EEESC_EEEEENS5_IJNSA_ILi128EEENSA_ILi192EEESF_EEENS_6half_tENS5_IJlSC_lEEESI_SJ_NS4_8TiledMMAINS4_8MMA_AtomIJNS4_26SM100_MMA_F16BF16_2x1SM_SSISI_SI_fLi128ELi192ELNS4_4UMMA5MajorE0ELSO_0ELNSN_7ScaleInE0ELSP_0EEEEEENS4_6LayoutINS5_IJSC_SC_SC_EEENS5_IJNSA_ILi0EEESU_SU_EEEEENS5_IJNS4_10UnderscoreESX_SX_EEEEENS4_18SM100_TMA_2SM_LOADENS4_14ComposedLayoutINS4_7SwizzleILi3ELi4ELi3EEENS4_18smem_ptr_flag_bitsILi16EEENSS_INS5_IJNSA_ILi8EEENSA_ILi64EEEEEENS5_IJS17_SC_EEEEEEEvNS4_8identityES10_S1B_vS1C_EENS_8epilogue10collective18CollectiveEpilogueINS1E_23Sm100TmaWarpSpecializedILi3ELi2ELi32ELb1ELb0EEEJNS5_IJS17_SG_SF_EEENS5_IJNSS_IS17_SC_EENSS_INS5_IJNSA_ILi32EEESB_EEENS5_IJSC_NSA_ILi96EEEEEEEEEEESI_SJ_SI_SJ_NS1E_6fusion15FusionCallbacksIS1I_NS1R_17LinearCombinationISI_fSI_fLNS_15FloatRoundStyleE2EEES1J_S1Q_JEEENS4_5SM1004TMEM4LOAD26SM100_TMEM_LOAD_32dp32b32xENS4_13SM90_TMA_LOADENS11_INS12_ILi2ELi4ELi3EEES15_NSS_INS5_IJS16_S1L_EEENS5_IJS1L_SC_EEEEEEENS4_39AutoVectorizingCopyWithAssumedAlignmentILi128EEENS4_14SM90_TMA_STOREES26_S28_S28_EEEvvEEEEvNT_6ParamsE --------------------------
	.section	.nv.constant0._ZN7cutlass13device_kernelINS_4gemm6kernel13GemmUniversalIN4cute5tupleIJiiiiEEENS1_10collective13CollectiveMmaINS1_35MainloopSm100TmaUmmaWarpSpecializedILi5ELi2ELi4ENS5_IJNS4_1CILi2EEENSA_ILi1EEESC_EEEEENS5_IJNSA_ILi128EEENSA_ILi192EEESF_EEENS_6half_tENS5_IJlSC_lEEESI_SJ_NS4_8TiledMMAINS4_8MMA_AtomIJNS4_26SM100_MMA_F16BF16_2x1SM_SSISI_SI_fLi128ELi192ELNS4_4UMMA5MajorE0ELSO_0ELNSN_7ScaleInE0ELSP_0EEEEEENS4_6LayoutINS5_IJSC_SC_SC_EEENS5_IJNSA_ILi0EEESU_SU_EEEEENS5_IJNS4_10UnderscoreESX_SX_EEEEENS4_18SM100_TMA_2SM_LOADENS4_14ComposedLayoutINS4_7SwizzleILi3ELi4ELi3EEENS4_18smem_ptr_flag_bitsILi16EEENSS_INS5_IJNSA_ILi8EEENSA_ILi64EEEEEENS5_IJS17_SC_EEEEEEEvNS4_8identityES10_S1B_vS1C_EENS_8epilogue10collective18CollectiveEpilogueINS1E_23Sm100TmaWarpSpecializedILi3ELi2ELi32ELb1ELb0EEEJNS5_IJS17_SG_SF_EEENS5_IJNSS_IS17_SC_EENSS_INS5_IJNSA_ILi32EEESB_EEENS5_IJSC_NSA_ILi96EEEEEEEEEEESI_SJ_SI_SJ_NS1E_6fusion15FusionCallbacksIS1I_NS1R_17LinearCombinationISI_fSI_fLNS_15FloatRoundStyleE2EEES1J_S1Q_JEEENS4_5SM1004TMEM4LOAD26SM100_TMEM_LOAD_32dp32b32xENS4_13SM90_TMA_LOADENS11_INS12_ILi2ELi4ELi3EEES15_NSS_INS5_IJS16_S1L_EEENS5_IJS1L_SC_EEEEEEENS4_39AutoVectorizingCopyWithAssumedAlignmentILi128EEENS4_14SM90_TMA_STOREES26_S28_S28_EEEvvEEEEvNT_6ParamsE,"a",@progbits
	.sectionflags	@""
	.align	4
.nv.constant0._ZN7cutlass13device_kernelINS_4gemm6kernel13GemmUniversalIN4cute5tupleIJiiiiEEENS1_10collective13CollectiveMmaINS1_35MainloopSm100TmaUmmaWarpSpecializedILi5ELi2ELi4ENS5_IJNS4_1CILi2EEENSA_ILi1EEESC_EEEEENS5_IJNSA_ILi128EEENSA_ILi192EEESF_EEENS_6half_tENS5_IJlSC_lEEESI_SJ_NS4_8TiledMMAINS4_8MMA_AtomIJNS4_26SM100_MMA_F16BF16_2x1SM_SSISI_SI_fLi128ELi192ELNS4_4UMMA5MajorE0ELSO_0ELNSN_7ScaleInE0ELSP_0EEEEEENS4_6LayoutINS5_IJSC_SC_SC_EEENS5_IJNSA_ILi0EEESU_SU_EEEEENS5_IJNS4_10UnderscoreESX_SX_EEEEENS4_18SM100_TMA_2SM_LOADENS4_14ComposedLayoutINS4_7SwizzleILi3ELi4ELi3EEENS4_18smem_ptr_flag_bitsILi16EEENSS_INS5_IJNSA_ILi8EEENSA_ILi64EEEEEENS5_IJS17_SC_EEEEEEEvNS4_8identityES10_S1B_vS1C_EENS_8epilogue10collective18CollectiveEpilogueINS1E_23Sm100TmaWarpSpecializedILi3ELi2ELi32ELb1ELb0EEEJNS5_IJS17_SG_SF_EEENS5_IJNSS_IS17_SC_EENSS_INS5_IJNSA_ILi32EEESB_EEENS5_IJSC_NSA_ILi96EEEEEEEEEEESI_SJ_SI_SJ_NS1E_6fusion15FusionCallbacksIS1I_NS1R_17LinearCombinationISI_fSI_fLNS_15FloatRoundStyleE2EEES1J_S1Q_JEEENS4_5SM1004TMEM4LOAD26SM100_TMEM_LOAD_32dp32b32xENS4_13SM90_TMA_LOADENS11_INS12_ILi2ELi4ELi3EEES15_NSS_INS5_IJS16_S1L_EEENS5_IJS1L_SC_EEEEEEENS4_39AutoVectorizingCopyWithAssumedAlignmentILi128EEENS4_14SM90_TMA_STOREES26_S28_S28_EEEvvEEEEvNT_6ParamsE:
	.zero		2944


//--------------------- SYMBOLS --------------------------

	.type		.nv.reservedSmem.offset0,@object
	.size		.nv.reservedSmem.offset0,0x4
	.type		.nv.reservedSmem.cap,@object
	.size		.nv.reservedSmem.cap,0x4
	.type		__assertfail,@function
